//
// Generated by NVIDIA NVVM Compiler
//
// Compiler Build ID: CL-36424714
// Cuda compilation tools, release 13.0, V13.0.88
// Based on NVVM 20.0.0
//

.version 9.0
.target sm_100
.address_size 64

	// .globl	_Z7varZeroPdm

.visible .entry _Z7varZeroPdm(
	.param .u64 .ptr .align 1 _Z7varZeroPdm_param_0,
	.param .u64 _Z7varZeroPdm_param_1
)
{
	.reg .pred 	%p<2>;
	.reg .b32 	%r<5>;
	.reg .b64 	%rd<8>;

	ld.param.u64 	%rd2, [_Z7varZeroPdm_param_0];
	ld.param.u64 	%rd3, [_Z7varZeroPdm_param_1];
	mov.u32 	%r1, %ctaid.x;
	mov.u32 	%r2, %ntid.x;
	mov.u32 	%r3, %tid.x;
	mad.lo.s32 	%r4, %r1, %r2, %r3;
	cvt.s64.s32 	%rd1, %r4;
	setp.le.u64 	%p1, %rd3, %rd1;
	@%p1 bra 	$L__BB0_2;
	cvta.to.global.u64 	%rd4, %rd2;
	shl.b64 	%rd5, %rd1, 3;
	add.s64 	%rd6, %rd4, %rd5;
	mov.b64 	%rd7, 0;
	st.global.u64 	[%rd6], %rd7;
$L__BB0_2:
	ret;

}
	// .globl	_Z8blockSumiPdS_
.visible .entry _Z8blockSumiPdS_(
	.param .u32 _Z8blockSumiPdS__param_0,
	.param .u64 .ptr .align 1 _Z8blockSumiPdS__param_1,
	.param .u64 .ptr .align 1 _Z8blockSumiPdS__param_2
)
{
	.reg .b32 	%r<20>;
	.reg .b64 	%rd<7>;
	.reg .b64 	%fd<3>;

	ld.param.u32 	%r1, [_Z8blockSumiPdS__param_0];
	ld.param.u64 	%rd1, [_Z8blockSumiPdS__param_1];
	ld.param.u64 	%rd2, [_Z8blockSumiPdS__param_2];
	cvta.to.global.u64 	%rd3, %rd2;
	cvta.to.global.u64 	%rd4, %rd1;
	add.s32 	%r2, %r1, 4;
	mov.u32 	%r3, %ctaid.z;
	mov.u32 	%r4, %ntid.z;
	mov.u32 	%r5, %tid.z;
	mov.u32 	%r6, %ctaid.y;
	mov.u32 	%r7, %ntid.y;
	mov.u32 	%r8, %tid.y;
	mov.u32 	%r9, %ctaid.x;
	mov.u32 	%r10, %ntid.x;
	mov.u32 	%r11, %tid.x;
	mad.lo.s32 	%r12, %r6, %r7, %r8;
	mad.lo.s32 	%r13, %r3, %r4, %r5;
	add.s32 	%r14, %r13, 2;
	mad.lo.s32 	%r15, %r2, %r14, %r12;
	add.s32 	%r16, %r15, 2;
	mad.lo.s32 	%r17, %r9, %r10, %r11;
	mad.lo.s32 	%r18, %r16, %r2, %r17;
	add.s32 	%r19, %r18, 2;
	mul.wide.s32 	%rd5, %r19, 8;
	add.s64 	%rd6, %rd4, %rd5;
	ld.global.f64 	%fd1, [%rd6];
	atom.global.add.f64 	%fd2, [%rd3], %fd1;
	ret;

}
	// .globl	_Z16calculateInOrOutiiidPd
.visible .entry _Z16calculateInOrOutiiidPd(
	.param .u32 _Z16calculateInOrOutiiidPd_param_0,
	.param .u32 _Z16calculateInOrOutiiidPd_param_1,
	.param .u32 _Z16calculateInOrOutiiidPd_param_2,
	.param .f64 _Z16calculateInOrOutiiidPd_param_3,
	.param .u64 .ptr .align 1 _Z16calculateInOrOutiiidPd_param_4
)
{
	.reg .pred 	%p<2>;
	.reg .b32 	%r<32>;
	.reg .b64 	%rd<5>;
	.reg .b64 	%fd<15>;

	ld.param.u32 	%r1, [_Z16calculateInOrOutiiidPd_param_0];
	ld.param.u32 	%r2, [_Z16calculateInOrOutiiidPd_param_1];
	ld.param.u32 	%r3, [_Z16calculateInOrOutiiidPd_param_2];
	ld.param.f64 	%fd1, [_Z16calculateInOrOutiiidPd_param_3];
	ld.param.u64 	%rd1, [_Z16calculateInOrOutiiidPd_param_4];
	cvta.to.global.u64 	%rd2, %rd1;
	mov.u32 	%r4, %ctaid.z;
	mov.u32 	%r5, %ntid.z;
	mov.u32 	%r6, %tid.z;
	mad.lo.s32 	%r7, %r4, %r5, %r6;
	mov.u32 	%r8, %ctaid.y;
	mov.u32 	%r9, %ntid.y;
	mov.u32 	%r10, %tid.y;
	mad.lo.s32 	%r11, %r8, %r9, %r10;
	mov.u32 	%r12, %ctaid.x;
	mov.u32 	%r13, %ntid.x;
	mov.u32 	%r14, %tid.x;
	mad.lo.s32 	%r15, %r12, %r13, %r14;
	add.s32 	%r16, %r1, 4;
	add.s32 	%r17, %r7, 2;
	mad.lo.s32 	%r18, %r16, %r17, %r11;
	add.s32 	%r19, %r18, 2;
	mad.lo.s32 	%r20, %r19, %r16, %r15;
	add.s32 	%r21, %r20, 2;
	mul.lo.s32 	%r22, %r2, %r2;
	div.s32 	%r23, %r3, %r22;
	mul.lo.s32 	%r24, %r23, %r22;
	sub.s32 	%r25, %r3, %r24;
	div.s32 	%r26, %r25, %r2;
	mad.lo.s32 	%r27, %r26, %r2, %r24;
	sub.s32 	%r28, %r3, %r27;
	mad.lo.s32 	%r29, %r28, %r1, %r15;
	cvt.rn.f64.s32 	%fd2, %r29;
	add.f64 	%fd3, %fd2, 0d3FE0000000000000;
	mul.f64 	%fd4, %fd1, %fd3;
	mad.lo.s32 	%r30, %r26, %r1, %r11;
	cvt.rn.f64.s32 	%fd5, %r30;
	add.f64 	%fd6, %fd5, 0d3FE0000000000000;
	mul.f64 	%fd7, %fd1, %fd6;
	mad.lo.s32 	%r31, %r23, %r1, %r7;
	cvt.rn.f64.s32 	%fd8, %r31;
	add.f64 	%fd9, %fd8, 0d3FE0000000000000;
	mul.f64 	%fd10, %fd1, %fd9;
	mul.f64 	%fd11, %fd4, %fd4;
	fma.rn.f64 	%fd12, %fd7, %fd7, %fd11;
	fma.rn.f64 	%fd13, %fd10, %fd10, %fd12;
	setp.lt.f64 	%p1, %fd13, 0d3FF0000000000000;
	selp.f64 	%fd14, 0d3FF0000000000000, 0d0000000000000000, %p1;
	mul.wide.s32 	%rd3, %r21, 8;
	add.s64 	%rd4, %rd2, %rd3;
	st.global.f64 	[%rd4], %fd14;
	ret;

}
	// .globl	_Z9oneKerneliidPPd
.visible .entry _Z9oneKerneliidPPd(
	.param .u32 _Z9oneKerneliidPPd_param_0,
	.param .u32 _Z9oneKerneliidPPd_param_1,
	.param .f64 _Z9oneKerneliidPPd_param_2,
	.param .u64 .ptr .align 1 _Z9oneKerneliidPPd_param_3
)
{
	.reg .pred 	%p<2>;
	.reg .b32 	%r<31>;
	.reg .b64 	%rd<9>;
	.reg .b64 	%fd<15>;

	ld.param.u32 	%r1, [_Z9oneKerneliidPPd_param_0];
	ld.param.u32 	%r2, [_Z9oneKerneliidPPd_param_1];
	ld.param.f64 	%fd1, [_Z9oneKerneliidPPd_param_2];
	ld.param.u64 	%rd1, [_Z9oneKerneliidPPd_param_3];
	cvta.to.global.u64 	%rd2, %rd1;
	mov.u32 	%r3, %ctaid.x;
	mul.wide.u32 	%rd3, %r3, 8;
	add.s64 	%rd4, %rd2, %rd3;
	ld.global.u64 	%rd5, [%rd4];
	cvta.to.global.u64 	%rd6, %rd5;
	mov.u32 	%r4, %ctaid.y;
	shl.b32 	%r5, %r4, 9;
	mov.u32 	%r6, %tid.x;
	add.s32 	%r7, %r5, %r6;
	mul.lo.s32 	%r8, %r1, %r1;
	div.u32 	%r9, %r7, %r8;
	mul.lo.s32 	%r10, %r9, %r8;
	sub.s32 	%r11, %r7, %r10;
	div.s32 	%r12, %r11, %r1;
	mad.lo.s32 	%r13, %r12, %r1, %r10;
	sub.s32 	%r14, %r7, %r13;
	add.s32 	%r15, %r1, 4;
	add.s32 	%r16, %r9, 2;
	mad.lo.s32 	%r17, %r16, %r15, %r12;
	add.s32 	%r18, %r17, 2;
	mad.lo.s32 	%r19, %r18, %r15, %r14;
	add.s32 	%r20, %r19, 2;
	mul.lo.s32 	%r21, %r2, %r2;
	div.u32 	%r22, %r3, %r21;
	mul.lo.s32 	%r23, %r22, %r21;
	sub.s32 	%r24, %r3, %r23;
	div.s32 	%r25, %r24, %r2;
	mad.lo.s32 	%r26, %r25, %r2, %r23;
	sub.s32 	%r27, %r3, %r26;
	mad.lo.s32 	%r28, %r27, %r1, %r14;
	cvt.rn.f64.s32 	%fd2, %r28;
	add.f64 	%fd3, %fd2, 0d3FE0000000000000;
	mul.f64 	%fd4, %fd1, %fd3;
	mad.lo.s32 	%r29, %r25, %r1, %r12;
	cvt.rn.f64.s32 	%fd5, %r29;
	add.f64 	%fd6, %fd5, 0d3FE0000000000000;
	mul.f64 	%fd7, %fd1, %fd6;
	mad.lo.s32 	%r30, %r22, %r1, %r9;
	cvt.rn.f64.s32 	%fd8, %r30;
	add.f64 	%fd9, %fd8, 0d3FE0000000000000;
	mul.f64 	%fd10, %fd1, %fd9;
	mul.f64 	%fd11, %fd4, %fd4;
	fma.rn.f64 	%fd12, %fd7, %fd7, %fd11;
	fma.rn.f64 	%fd13, %fd10, %fd10, %fd12;
	setp.lt.f64 	%p1, %fd13, 0d3FF0000000000000;
	selp.f64 	%fd14, 0d3FF0000000000000, 0d0000000000000000, %p1;
	mul.wide.s32 	%rd7, %r20, 8;
	add.s64 	%rd8, %rd6, %rd7;
	st.global.f64 	[%rd8], %fd14;
	ret;

}
	// .globl	_Z12naiveInOrOutiiidPd
.visible .entry _Z12naiveInOrOutiiidPd(
	.param .u32 _Z12naiveInOrOutiiidPd_param_0,
	.param .u32 _Z12naiveInOrOutiiidPd_param_1,
	.param .u32 _Z12naiveInOrOutiiidPd_param_2,
	.param .f64 _Z12naiveInOrOutiiidPd_param_3,
	.param .u64 .ptr .align 1 _Z12naiveInOrOutiiidPd_param_4
)
{
	.reg .pred 	%p<2>;
	.reg .b32 	%r<32>;
	.reg .b64 	%rd<5>;
	.reg .b64 	%fd<15>;

	ld.param.u32 	%r1, [_Z12naiveInOrOutiiidPd_param_0];
	ld.param.u32 	%r2, [_Z12naiveInOrOutiiidPd_param_1];
	ld.param.u32 	%r3, [_Z12naiveInOrOutiiidPd_param_2];
	ld.param.f64 	%fd1, [_Z12naiveInOrOutiiidPd_param_3];
	ld.param.u64 	%rd1, [_Z12naiveInOrOutiiidPd_param_4];
	cvta.to.global.u64 	%rd2, %rd1;
	mov.u32 	%r4, %ctaid.z;
	mov.u32 	%r5, %ntid.z;
	mov.u32 	%r6, %tid.z;
	mad.lo.s32 	%r7, %r4, %r5, %r6;
	mov.u32 	%r8, %ctaid.y;
	mov.u32 	%r9, %ntid.y;
	mov.u32 	%r10, %tid.y;
	mad.lo.s32 	%r11, %r8, %r9, %r10;
	mov.u32 	%r12, %ctaid.x;
	mov.u32 	%r13, %ntid.x;
	mov.u32 	%r14, %tid.x;
	mad.lo.s32 	%r15, %r12, %r13, %r14;
	add.s32 	%r16, %r1, 4;
	add.s32 	%r17, %r7, 2;
	mad.lo.s32 	%r18, %r16, %r17, %r11;
	add.s32 	%r19, %r18, 2;
	mad.lo.s32 	%r20, %r19, %r16, %r15;
	add.s32 	%r21, %r20, 2;
	mul.lo.s32 	%r22, %r2, %r2;
	div.s32 	%r23, %r3, %r22;
	mul.lo.s32 	%r24, %r23, %r22;
	sub.s32 	%r25, %r3, %r24;
	div.s32 	%r26, %r25, %r2;
	mad.lo.s32 	%r27, %r26, %r2, %r24;
	sub.s32 	%r28, %r3, %r27;
	mad.lo.s32 	%r29, %r28, %r1, %r15;
	cvt.rn.f64.s32 	%fd2, %r29;
	add.f64 	%fd3, %fd2, 0d3FE0000000000000;
	mul.f64 	%fd4, %fd1, %fd3;
	mad.lo.s32 	%r30, %r26, %r1, %r11;
	cvt.rn.f64.s32 	%fd5, %r30;
	add.f64 	%fd6, %fd5, 0d3FE0000000000000;
	mul.f64 	%fd7, %fd1, %fd6;
	mad.lo.s32 	%r31, %r23, %r1, %r7;
	cvt.rn.f64.s32 	%fd8, %r31;
	add.f64 	%fd9, %fd8, 0d3FE0000000000000;
	mul.f64 	%fd10, %fd1, %fd9;
	mul.f64 	%fd11, %fd4, %fd4;
	fma.rn.f64 	%fd12, %fd7, %fd7, %fd11;
	fma.rn.f64 	%fd13, %fd10, %fd10, %fd12;
	setp.lt.f64 	%p1, %fd13, 0d3FF0000000000000;
	selp.f64 	%fd14, 0d3FF0000000000000, 0d0000000000000000, %p1;
	mul.wide.s32 	%rd3, %r21, 8;
	add.s64 	%rd4, %rd2, %rd3;
	st.global.f64 	[%rd4], %fd14;
	ret;

}


// ===== COMPILED SASS (sm_100) =====

	.target	sm_100

	.elftype	@"ET_EXEC"


//--------------------- .note.nv.tkinfo           --------------------------
	.section	.note.nv.tkinfo,"",@"SHT_NOTE"
	.sectionflags	@"SHF_NOTE_NV_TKINFO"
	.tkinfo
        /*0018*/ 	.word	0x00000002
        /*0030*/ 	.string	""
        /*0030*/ 	.string	"ptxas"
        /*0030*/ 	.string	"Cuda compilation tools, release 13.0, V13.0.88"
        /*0030*/ 	.string	"Build cuda_13.0.r13.0/compiler.36424714_0"
        /*0030*/ 	.string	"-arch sm_100 -m 64 "



//--------------------- .note.nv.cuinfo           --------------------------
	.section	.note.nv.cuinfo,"",@"SHT_NOTE"
	.sectionflags	@"SHF_NOTE_NV_CUINFO"
        /*0018*/ 	.short	0x0002
        /*001a*/ 	.short	0x0064
        /*001c*/ 	.short	0x0082
	.zero		2


//--------------------- .nv.info                  --------------------------
	.section	.nv.info,"",@"SHT_CUDA_INFO"
	.align	4


	//----- nvinfo : EIATTR_REGCOUNT
	.align		4
        /*0000*/ 	.byte	0x04, 0x2f
        /*0002*/ 	.short	(.L_1 - .L_0)
	.align		4
.L_0:
        /*0004*/ 	.word	index@(_Z7varZeroPdm)
        /*0008*/ 	.word	0x00000006


	//----- nvinfo : EIATTR_FRAME_SIZE
	.align		4
.L_1:
        /*000c*/ 	.byte	0x04, 0x11
        /*000e*/ 	.short	(.L_3 - .L_2)
	.align		4
.L_2:
        /*0010*/ 	.word	index@(_Z7varZeroPdm)
        /*0014*/ 	.word	0x00000000


	//----- nvinfo : EIATTR_REGCOUNT
	.align		4
.L_3:
        /*0018*/ 	.byte	0x04, 0x2f
        /*001a*/ 	.short	(.L_5 - .L_4)
	.align		4
.L_4:
        /*001c*/ 	.word	index@(_Z8blockSumiPdS_)
        /*0020*/ 	.word	0x0000000a


	//----- nvinfo : EIATTR_FRAME_SIZE
	.align		4
.L_5:
        /*0024*/ 	.byte	0x04, 0x11
        /*0026*/ 	.short	(.L_7 - .L_6)
	.align		4
.L_6:
        /*0028*/ 	.word	index@(_Z8blockSumiPdS_)
        /*002c*/ 	.word	0x00000000


	//----- nvinfo : EIATTR_REGCOUNT
	.align		4
.L_7:
        /*0030*/ 	.byte	0x04, 0x2f
        /*0032*/ 	.short	(.L_9 - .L_8)
	.align		4
.L_8:
        /*0034*/ 	.word	index@(_Z16calculateInOrOutiiidPd)
        /*0038*/ 	.word	0x00000012


	//----- nvinfo : EIATTR_FRAME_SIZE
	.align		4
.L_9:
        /*003c*/ 	.byte	0x04, 0x11
        /*003e*/ 	.short	(.L_11 - .L_10)
	.align		4
.L_10:
        /*0040*/ 	.word	index@(_Z16calculateInOrOutiiidPd)
        /*0044*/ 	.word	0x00000000


	//----- nvinfo : EIATTR_REGCOUNT
	.align		4
.L_11:
        /*0048*/ 	.byte	0x04, 0x2f
        /*004a*/ 	.short	(.L_13 - .L_12)
	.align		4
.L_12:
        /*004c*/ 	.word	index@(_Z9oneKerneliidPPd)
        /*0050*/ 	.word	0x0000001a


	//----- nvinfo : EIATTR_FRAME_SIZE
	.align		4
.L_13:
        /*0054*/ 	.byte	0x04, 0x11
        /*0056*/ 	.short	(.L_15 - .L_14)
	.align		4
.L_14:
        /*0058*/ 	.word	index@(_Z9oneKerneliidPPd)
        /*005c*/ 	.word	0x00000000


	//----- nvinfo : EIATTR_REGCOUNT
	.align		4
.L_15:
        /*0060*/ 	.byte	0x04, 0x2f
        /*0062*/ 	.short	(.L_17 - .L_16)
	.align		4
.L_16:
        /*0064*/ 	.word	index@(_Z12naiveInOrOutiiidPd)
        /*0068*/ 	.word	0x00000012


	//----- nvinfo : EIATTR_FRAME_SIZE
	.align		4
.L_17:
        /*006c*/ 	.byte	0x04, 0x11
        /*006e*/ 	.short	(.L_19 - .L_18)
	.align		4
.L_18:
        /*0070*/ 	.word	index@(_Z12naiveInOrOutiiidPd)
        /*0074*/ 	.word	0x00000000


	//----- nvinfo : EIATTR_MIN_STACK_SIZE
	.align		4
.L_19:
        /*0078*/ 	.byte	0x04, 0x12
        /*007a*/ 	.short	(.L_21 - .L_20)
	.align		4
.L_20:
        /*007c*/ 	.word	index@(_Z12naiveInOrOutiiidPd)
        /*0080*/ 	.word	0x00000000


	//----- nvinfo : EIATTR_MIN_STACK_SIZE
	.align		4
.L_21:
        /*0084*/ 	.byte	0x04, 0x12
        /*0086*/ 	.short	(.L_23 - .L_22)
	.align		4
.L_22:
        /*0088*/ 	.word	index@(_Z9oneKerneliidPPd)
        /*008c*/ 	.word	0x00000000


	//----- nvinfo : EIATTR_MIN_STACK_SIZE
	.align		4
.L_23:
        /*0090*/ 	.byte	0x04, 0x12
        /*0092*/ 	.short	(.L_25 - .L_24)
	.align		4
.L_24:
        /*0094*/ 	.word	index@(_Z16calculateInOrOutiiidPd)
        /*0098*/ 	.word	0x00000000


	//----- nvinfo : EIATTR_MIN_STACK_SIZE
	.align		4
.L_25:
        /*009c*/ 	.byte	0x04, 0x12
        /*009e*/ 	.short	(.L_27 - .L_26)
	.align		4
.L_26:
        /*00a0*/ 	.word	index@(_Z8blockSumiPdS_)
        /*00a4*/ 	.word	0x00000000


	//----- nvinfo : EIATTR_MIN_STACK_SIZE
	.align		4
.L_27:
        /*00a8*/ 	.byte	0x04, 0x12
        /*00aa*/ 	.short	(.L_29 - .L_28)
	.align		4
.L_28:
        /*00ac*/ 	.word	index@(_Z7varZeroPdm)
        /*00b0*/ 	.word	0x00000000
.L_29:


//--------------------- .nv.compat                --------------------------
	.section	.nv.compat,"",@"SHT_CUDA_COMPAT_INFO"
	.align	4
        /*0000*/ 	.byte	0x02, 0x09, 0x00, 0x00, 0x02, 0x02, 0x01, 0x00, 0x02, 0x05, 0x05, 0x00, 0x03, 0x07, 0x01, 0x01
        /*0010*/ 	.byte	0x02, 0x03, 0x00, 0x00, 0x02, 0x06, 0x01, 0x00, 0x04, 0x0b, 0x08, 0x00, 0x01, 0x00, 0x00, 0x00
        /*0020*/ 	.byte	0x00, 0x00, 0x00, 0x00


//--------------------- .nv.info._Z12naiveInOrOutiiidPd --------------------------
	.section	.nv.info._Z12naiveInOrOutiiidPd,"",@"SHT_CUDA_INFO"
	.sectionflags	@""
	.align	4


	//----- nvinfo : EIATTR_CUDA_API_VERSION
	.align		4
        /*0000*/ 	.byte	0x04, 0x37
        /*0002*/ 	.short	(.L_31 - .L_30)
.L_30:
        /*0004*/ 	.word	0x00000082


	//----- nvinfo : EIATTR_KPARAM_INFO
	.align		4
.L_31:
        /*0008*/ 	.byte	0x04, 0x17
        /*000a*/ 	.short	(.L_33 - .L_32)
.L_32:
        /*000c*/ 	.word	0x00000000
        /*0010*/ 	.short	0x0004
        /*0012*/ 	.short	0x0018
        /*0014*/ 	.byte	0x00, 0xf5, 0x21, 0x00


	//----- nvinfo : EIATTR_KPARAM_INFO
	.align		4
.L_33:
        /*0018*/ 	.byte	0x04, 0x17
        /*001a*/ 	.short	(.L_35 - .L_34)
.L_34:
        /*001c*/ 	.word	0x00000000
        /*0020*/ 	.short	0x0003
        /*0022*/ 	.short	0x0010
        /*0024*/ 	.byte	0x00, 0xf0, 0x21, 0x00


	//----- nvinfo : EIATTR_KPARAM_INFO
	.align		4
.L_35:
        /*0028*/ 	.byte	0x04, 0x17
        /*002a*/ 	.short	(.L_37 - .L_36)
.L_36:
        /*002c*/ 	.word	0x00000000
        /*0030*/ 	.short	0x0002
        /*0032*/ 	.short	0x0008
        /*0034*/ 	.byte	0x00, 0xf0, 0x11, 0x00


	//----- nvinfo : EIATTR_KPARAM_INFO
	.align		4
.L_37:
        /*0038*/ 	.byte	0x04, 0x17
        /*003a*/ 	.short	(.L_39 - .L_38)
.L_38:
        /*003c*/ 	.word	0x00000000
        /*0040*/ 	.short	0x0001
        /*0042*/ 	.short	0x0004
        /*0044*/ 	.byte	0x00, 0xf0, 0x11, 0x00


	//----- nvinfo : EIATTR_KPARAM_INFO
	.align		4
.L_39:
        /*0048*/ 	.byte	0x04, 0x17
        /*004a*/ 	.short	(.L_41 - .L_40)
.L_40:
        /*004c*/ 	.word	0x00000000
        /*0050*/ 	.short	0x0000
        /*0052*/ 	.short	0x0000
        /*0054*/ 	.byte	0x00, 0xf0, 0x11, 0x00


	//----- nvinfo : EIATTR_SPARSE_MMA_MASK
	.align		4
.L_41:
        /*0058*/ 	.byte	0x03, 0x50
        /*005a*/ 	.short	0x0000


	//----- nvinfo : EIATTR_MAXREG_COUNT
	.align		4
        /*005c*/ 	.byte	0x03, 0x1b
        /*005e*/ 	.short	0x00ff


	//----- nvinfo : EIATTR_MERCURY_ISA_VERSION
	.align		4
        /*0060*/ 	.byte	0x03, 0x5f
        /*0062*/ 	.short	0x0101


	//----- nvinfo : EIATTR_VRC_CTA_INIT_COUNT
	.align		4
        /*0064*/ 	.byte	0x02, 0x4a
	.zero		1
	.zero		1


	//----- nvinfo : EIATTR_EXIT_INSTR_OFFSETS
	.align		4
        /*0068*/ 	.byte	0x04, 0x1c
        /*006a*/ 	.short	(.L_43 - .L_42)


	//   ....[0]....
.L_42:
        /*006c*/ 	.word	0x00000610


	//----- nvinfo : EIATTR_CBANK_PARAM_SIZE
	.align		4
.L_43:
        /*0070*/ 	.byte	0x03, 0x19
        /*0072*/ 	.short	0x0020


	//----- nvinfo : EIATTR_PARAM_CBANK
	.align		4
        /*0074*/ 	.byte	0x04, 0x0a
        /*0076*/ 	.short	(.L_45 - .L_44)
	.align		4
.L_44:
        /*0078*/ 	.word	index@(.nv.constant0._Z12naiveInOrOutiiidPd)
        /*007c*/ 	.short	0x0380
        /*007e*/ 	.short	0x0020


	//----- nvinfo : EIATTR_SW_WAR
	.align		4
.L_45:
        /*0080*/ 	.byte	0x04, 0x36
        /*0082*/ 	.short	(.L_47 - .L_46)
.L_46:
        /*0084*/ 	.word	0x00000008
.L_47:


//--------------------- .nv.info._Z9oneKerneliidPPd --------------------------
	.section	.nv.info._Z9oneKerneliidPPd,"",@"SHT_CUDA_INFO"
	.sectionflags	@""
	.align	4


	//----- nvinfo : EIATTR_CUDA_API_VERSION
	.align		4
        /*0000*/ 	.byte	0x04, 0x37
        /*0002*/ 	.short	(.L_49 - .L_48)
.L_48:
        /*0004*/ 	.word	0x00000082


	//----- nvinfo : EIATTR_KPARAM_INFO
	.align		4
.L_49:
        /*0008*/ 	.byte	0x04, 0x17
        /*000a*/ 	.short	(.L_51 - .L_50)
.L_50:
        /*000c*/ 	.word	0x00000000
        /*0010*/ 	.short	0x0003
        /*0012*/ 	.short	0x0010
        /*0014*/ 	.byte	0x00, 0xf5, 0x21, 0x00


	//----- nvinfo : EIATTR_KPARAM_INFO
	.align		4
.L_51:
        /*0018*/ 	.byte	0x04, 0x17
        /*001a*/ 	.short	(.L_53 - .L_52)
.L_52:
        /*001c*/ 	.word	0x00000000
        /*0020*/ 	.short	0x0002
        /*0022*/ 	.short	0x0008
        /*0024*/ 	.byte	0x00, 0xf0, 0x21, 0x00


	//----- nvinfo : EIATTR_KPARAM_INFO
	.align		4
.L_53:
        /*0028*/ 	.byte	0x04, 0x17
        /*002a*/ 	.short	(.L_55 - .L_54)
.L_54:
        /*002c*/ 	.word	0x00000000
        /*0030*/ 	.short	0x0001
        /*0032*/ 	.short	0x0004
        /*0034*/ 	.byte	0x00, 0xf0, 0x11, 0x00


	//----- nvinfo : EIATTR_KPARAM_INFO
	.align		4
.L_55:
        /*0038*/ 	.byte	0x04, 0x17
        /*003a*/ 	.short	(.L_57 - .L_56)
.L_56:
        /*003c*/ 	.word	0x00000000
        /*0040*/ 	.short	0x0000
        /*0042*/ 	.short	0x0000
        /*0044*/ 	.byte	0x00, 0xf0, 0x11, 0x00


	//----- nvinfo : EIATTR_SPARSE_MMA_MASK
	.align		4
.L_57:
        /*0048*/ 	.byte	0x03, 0x50
        /*004a*/ 	.short	0x0000


	//----- nvinfo : EIATTR_MAXREG_COUNT
	.align		4
        /*004c*/ 	.byte	0x03, 0x1b
        /*004e*/ 	.short	0x00ff


	//----- nvinfo : EIATTR_MERCURY_ISA_VERSION
	.align		4
        /*0050*/ 	.byte	0x03, 0x5f
        /*0052*/ 	.short	0x0101


	//----- nvinfo : EIATTR_VRC_CTA_INIT_COUNT
	.align		4
        /*0054*/ 	.byte	0x02, 0x4a
	.zero		1
	.zero		1


	//----- nvinfo : EIATTR_EXIT_INSTR_OFFSETS
	.align		4
        /*0058*/ 	.byte	0x04, 0x1c
        /*005a*/ 	.short	(.L_59 - .L_58)


	//   ....[0]....
.L_58:
        /*005c*/ 	.word	0x00000840


	//----- nvinfo : EIATTR_CBANK_PARAM_SIZE
	.align		4
.L_59:
        /*0060*/ 	.byte	0x03, 0x19
        /*0062*/ 	.short	0x0018


	//----- nvinfo : EIATTR_PARAM_CBANK
	.align		4
        /*0064*/ 	.byte	0x04, 0x0a
        /*0066*/ 	.short	(.L_61 - .L_60)
	.align		4
.L_60:
        /*0068*/ 	.word	index@(.nv.constant0._Z9oneKerneliidPPd)
        /*006c*/ 	.short	0x0380
        /*006e*/ 	.short	0x0018


	//----- nvinfo : EIATTR_SW_WAR
	.align		4
.L_61:
        /*0070*/ 	.byte	0x04, 0x36
        /*0072*/ 	.short	(.L_63 - .L_62)
.L_62:
        /*0074*/ 	.word	0x00000008
.L_63:


//--------------------- .nv.info._Z16calculateInOrOutiiidPd --------------------------
	.section	.nv.info._Z16calculateInOrOutiiidPd,"",@"SHT_CUDA_INFO"
	.sectionflags	@""
	.align	4


	//----- nvinfo : EIATTR_CUDA_API_VERSION
	.align		4
        /*0000*/ 	.byte	0x04, 0x37
        /*0002*/ 	.short	(.L_65 - .L_64)
.L_64:
        /*0004*/ 	.word	0x00000082


	//----- nvinfo : EIATTR_KPARAM_INFO
	.align		4
.L_65:
        /*0008*/ 	.byte	0x04, 0x17
        /*000a*/ 	.short	(.L_67 - .L_66)
.L_66:
        /*000c*/ 	.word	0x00000000
        /*0010*/ 	.short	0x0004
        /*0012*/ 	.short	0x0018
        /*0014*/ 	.byte	0x00, 0xf5, 0x21, 0x00


	//----- nvinfo : EIATTR_KPARAM_INFO
	.align		4
.L_67:
        /*0018*/ 	.byte	0x04, 0x17
        /*001a*/ 	.short	(.L_69 - .L_68)
.L_68:
        /*001c*/ 	.word	0x00000000
        /*0020*/ 	.short	0x0003
        /*0022*/ 	.short	0x0010
        /*0024*/ 	.byte	0x00, 0xf0, 0x21, 0x00


	//----- nvinfo : EIATTR_KPARAM_INFO
	.align		4
.L_69:
        /*0028*/ 	.byte	0x04, 0x17
        /*002a*/ 	.short	(.L_71 - .L_70)
.L_70:
        /*002c*/ 	.word	0x00000000
        /*0030*/ 	.short	0x0002
        /*0032*/ 	.short	0x0008
        /*0034*/ 	.byte	0x00, 0xf0, 0x11, 0x00


	//----- nvinfo : EIATTR_KPARAM_INFO
	.align		4
.L_71:
        /*0038*/ 	.byte	0x04, 0x17
        /*003a*/ 	.short	(.L_73 - .L_72)
.L_72:
        /*003c*/ 	.word	0x00000000
        /*0040*/ 	.short	0x0001
        /*0042*/ 	.short	0x0004
        /*0044*/ 	.byte	0x00, 0xf0, 0x11, 0x00


	//----- nvinfo : EIATTR_KPARAM_INFO
	.align		4
.L_73:
        /*0048*/ 	.byte	0x04, 0x17
        /*004a*/ 	.short	(.L_75 - .L_74)
.L_74:
        /*004c*/ 	.word	0x00000000
        /*0050*/ 	.short	0x0000
        /*0052*/ 	.short	0x0000
        /*0054*/ 	.byte	0x00, 0xf0, 0x11, 0x00


	//----- nvinfo : EIATTR_SPARSE_MMA_MASK
	.align		4
.L_75:
        /*0058*/ 	.byte	0x03, 0x50
        /*005a*/ 	.short	0x0000


	//----- nvinfo : EIATTR_MAXREG_COUNT
	.align		4
        /*005c*/ 	.byte	0x03, 0x1b
        /*005e*/ 	.short	0x00ff


	//----- nvinfo : EIATTR_MERCURY_ISA_VERSION
	.align		4
        /*0060*/ 	.byte	0x03, 0x5f
        /*0062*/ 	.short	0x0101


	//----- nvinfo : EIATTR_VRC_CTA_INIT_COUNT
	.align		4
        /*0064*/ 	.byte	0x02, 0x4a
	.zero		1
	.zero		1


	//----- nvinfo : EIATTR_EXIT_INSTR_OFFSETS
	.align		4
        /*0068*/ 	.byte	0x04, 0x1c
        /*006a*/ 	.short	(.L_77 - .L_76)


	//   ....[0]....
.L_76:
        /*006c*/ 	.word	0x00000610


	//----- nvinfo : EIATTR_CBANK_PARAM_SIZE
	.align		4
.L_77:
        /*0070*/ 	.byte	0x03, 0x19
        /*0072*/ 	.short	0x0020


	//----- nvinfo : EIATTR_PARAM_CBANK
	.align		4
        /*0074*/ 	.byte	0x04, 0x0a
        /*0076*/ 	.short	(.L_79 - .L_78)
	.align		4
.L_78:
        /*0078*/ 	.word	index@(.nv.constant0._Z16calculateInOrOutiiidPd)
        /*007c*/ 	.short	0x0380
        /*007e*/ 	.short	0x0020


	//----- nvinfo : EIATTR_SW_WAR
	.align		4
.L_79:
        /*0080*/ 	.byte	0x04, 0x36
        /*0082*/ 	.short	(.L_81 - .L_80)
.L_80:
        /*0084*/ 	.word	0x00000008
.L_81:


//--------------------- .nv.info._Z8blockSumiPdS_ --------------------------
	.section	.nv.info._Z8blockSumiPdS_,"",@"SHT_CUDA_INFO"
	.sectionflags	@""
	.align	4


	//----- nvinfo : EIATTR_CUDA_API_VERSION
	.align		4
        /*0000*/ 	.byte	0x04, 0x37
        /*0002*/ 	.short	(.L_83 - .L_82)
.L_82:
        /*0004*/ 	.word	0x00000082


	//----- nvinfo : EIATTR_KPARAM_INFO
	.align		4
.L_83:
        /*0008*/ 	.byte	0x04, 0x17
        /*000a*/ 	.short	(.L_85 - .L_84)
.L_84:
        /*000c*/ 	.word	0x00000000
        /*0010*/ 	.short	0x0002
        /*0012*/ 	.short	0x0010
        /*0014*/ 	.byte	0x00, 0xf5, 0x21, 0x00


	//----- nvinfo : EIATTR_KPARAM_INFO
	.align		4
.L_85:
        /*0018*/ 	.byte	0x04, 0x17
        /*001a*/ 	.short	(.L_87 - .L_86)
.L_86:
        /*001c*/ 	.word	0x00000000
        /*0020*/ 	.short	0x0001
        /*0022*/ 	.short	0x0008
        /*0024*/ 	.byte	0x00, 0xf5, 0x21, 0x00


	//----- nvinfo : EIATTR_KPARAM_INFO
	.align		4
.L_87:
        /*0028*/ 	.byte	0x04, 0x17
        /*002a*/ 	.short	(.L_89 - .L_88)
.L_88:
        /*002c*/ 	.word	0x00000000
        /*0030*/ 	.short	0x0000
        /*0032*/ 	.short	0x0000
        /*0034*/ 	.byte	0x00, 0xf0, 0x11, 0x00


	//----- nvinfo : EIATTR_SPARSE_MMA_MASK
	.align		4
.L_89:
        /*0038*/ 	.byte	0x03, 0x50
        /*003a*/ 	.short	0x0000


	//----- nvinfo : EIATTR_MAXREG_COUNT
	.align		4
        /*003c*/ 	.byte	0x03, 0x1b
        /*003e*/ 	.short	0x00ff


	//----- nvinfo : EIATTR_MERCURY_ISA_VERSION
	.align		4
        /*0040*/ 	.byte	0x03, 0x5f
        /*0042*/ 	.short	0x0101


	//----- nvinfo : EIATTR_VRC_CTA_INIT_COUNT
	.align		4
        /*0044*/ 	.byte	0x02, 0x4a
	.zero		1
	.zero		1


	//----- nvinfo : EIATTR_EXIT_INSTR_OFFSETS
	.align		4
        /*0048*/ 	.byte	0x04, 0x1c
        /*004a*/ 	.short	(.L_91 - .L_90)


	//   ....[0]....
.L_90:
        /*004c*/ 	.word	0x000001a0


	//----- nvinfo : EIATTR_CBANK_PARAM_SIZE
	.align		4
.L_91:
        /*0050*/ 	.byte	0x03, 0x19
        /*0052*/ 	.short	0x0018


	//----- nvinfo : EIATTR_PARAM_CBANK
	.align		4
        /*0054*/ 	.byte	0x04, 0x0a
        /*0056*/ 	.short	(.L_93 - .L_92)
	.align		4
.L_92:
        /*0058*/ 	.word	index@(.nv.constant0._Z8blockSumiPdS_)
        /*005c*/ 	.short	0x0380
        /*005e*/ 	.short	0x0018


	//----- nvinfo : EIATTR_SW_WAR
	.align		4
.L_93:
        /*0060*/ 	.byte	0x04, 0x36
        /*0062*/ 	.short	(.L_95 - .L_94)
.L_94:
        /*0064*/ 	.word	0x00000008
.L_95:


//--------------------- .nv.info._Z7varZeroPdm    --------------------------
	.section	.nv.info._Z7varZeroPdm,"",@"SHT_CUDA_INFO"
	.sectionflags	@""
	.align	4


	//----- nvinfo : EIATTR_CUDA_API_VERSION
	.align		4
        /*0000*/ 	.byte	0x04, 0x37
        /*0002*/ 	.short	(.L_97 - .L_96)
.L_96:
        /*0004*/ 	.word	0x00000082


	//----- nvinfo : EIATTR_KPARAM_INFO
	.align		4
.L_97:
        /*0008*/ 	.byte	0x04, 0x17
        /*000a*/ 	.short	(.L_99 - .L_98)
.L_98:
        /*000c*/ 	.word	0x00000000
        /*0010*/ 	.short	0x0001
        /*0012*/ 	.short	0x0008
        /*0014*/ 	.byte	0x00, 0xf0, 0x21, 0x00


	//----- nvinfo : EIATTR_KPARAM_INFO
	.align		4
.L_99:
        /*0018*/ 	.byte	0x04, 0x17
        /*001a*/ 	.short	(.L_101 - .L_100)
.L_100:
        /*001c*/ 	.word	0x00000000
        /*0020*/ 	.short	0x0000
        /*0022*/ 	.short	0x0000
        /*0024*/ 	.byte	0x00, 0xf5, 0x21, 0x00


	//----- nvinfo : EIATTR_SPARSE_MMA_MASK
	.align		4
.L_101:
        /*0028*/ 	.byte	0x03, 0x50
        /*002a*/ 	.short	0x0000


	//----- nvinfo : EIATTR_MAXREG_COUNT
	.align		4
        /*002c*/ 	.byte	0x03, 0x1b
        /*002e*/ 	.short	0x00ff


	//----- nvinfo : EIATTR_MERCURY_ISA_VERSION
	.align		4
        /*0030*/ 	.byte	0x03, 0x5f
        /*0032*/ 	.short	0x0101


	//----- nvinfo : EIATTR_VRC_CTA_INIT_COUNT
	.align		4
        /*0034*/ 	.byte	0x02, 0x4a
	.zero		1
	.zero		1


	//----- nvinfo : EIATTR_EXIT_INSTR_OFFSETS
	.align		4
        /*0038*/ 	.byte	0x04, 0x1c
        /*003a*/ 	.short	(.L_103 - .L_102)


	//   ....[0]....
.L_102:
        /*003c*/ 	.word	0x00000090


	//   ....[1]....
        /*0040*/ 	.word	0x000000f0


	//----- nvinfo : EIATTR_CBANK_PARAM_SIZE
	.align		4
.L_103:
        /*0044*/ 	.byte	0x03, 0x19
        /*0046*/ 	.short	0x0010


	//----- nvinfo : EIATTR_PARAM_CBANK
	.align		4
        /*0048*/ 	.byte	0x04, 0x0a
        /*004a*/ 	.short	(.L_105 - .L_104)
	.align		4
.L_104:
        /*004c*/ 	.word	index@(.nv.constant0._Z7varZeroPdm)
        /*0050*/ 	.short	0x0380
        /*0052*/ 	.short	0x0010


	//----- nvinfo : EIATTR_SW_WAR
	.align		4
.L_105:
        /*0054*/ 	.byte	0x04, 0x36
        /*0056*/ 	.short	(.L_107 - .L_106)
.L_106:
        /*0058*/ 	.word	0x00000008
.L_107:


//--------------------- .nv.callgraph             --------------------------
	.section	.nv.callgraph,"",@"SHT_CUDA_CALLGRAPH"
	.align	4
	.sectionentsize	8
	.align		4
        /*0000*/ 	.word	0x00000000
	.align		4
        /*0004*/ 	.word	0xffffffff
	.align		4
        /*0008*/ 	.word	0x00000000
	.align		4
        /*000c*/ 	.word	0xfffffffe
	.align		4
        /*0010*/ 	.word	0x00000000
	.align		4
        /*0014*/ 	.word	0xfffffffd
	.align		4
        /*0018*/ 	.word	0x00000000
	.align		4
        /*001c*/ 	.word	0xfffffffc


//--------------------- .text._Z12naiveInOrOutiiidPd --------------------------
	.section	.text._Z12naiveInOrOutiiidPd,"ax",@progbits
	.align	128
        .global         _Z12naiveInOrOutiiidPd
        .type           _Z12naiveInOrOutiiidPd,@function
        .size           _Z12naiveInOrOutiiidPd,(.L_x_5 - _Z12naiveInOrOutiiidPd)
        .other          _Z12naiveInOrOutiiidPd,@"STO_CUDA_ENTRY STV_DEFAULT"
_Z12naiveInOrOutiiidPd:
.text._Z12naiveInOrOutiiidPd:
[----:B------:R-:W-:Y:S08]  /*0000*/  LDC R1, c[0x0][0x37c] ;  /* 0x0000df00ff017b82 */ /* 0x000ff00000000800 */
[----:B------:R-:W0:Y:S01]  /*0010*/  LDC.64 R2, c[0x0][0x380] ;  /* 0x0000e000ff027b82 */ /* 0x000e220000000a00 */
[----:B------:R-:W1:Y:S01]  /*0020*/  S2R R12, SR_TID.X ;  /* 0x00000000000c7919 */ /* 0x000e620000002100 */
[----:B------:R-:W2:Y:S06]  /*0030*/  S2R R13, SR_TID.Z ;  /* 0x00000000000d7919 */ /* 0x000eac0000002300 */
[----:B------:R-:W3:Y:S08]  /*0040*/  LDC R0, c[0x0][0x388] ;  /* 0x0000e200ff007b82 */ /* 0x000ef00000000800 */
[----:B------:R-:W-:Y:S01]  /*0050*/  S2UR UR6, SR_CTAID.X ;  /* 0x00000000000679c3 */ /* 0x000fe20000002500 */
[----:B0-----:R-:W-:-:S07]  /*0060*/  IMAD R4, R3, R3, RZ ;  /* 0x0000000303047224 */ /* 0x001fce00078e02ff */
[----:B------:R-:W0:Y:S01]  /*0070*/  S2UR UR5, SR_CTAID.Y ;  /* 0x00000000000579c3 */ /* 0x000e220000002600 */
[----:B------:R-:W-:Y:S02]  /*0080*/  IABS R11, R4 ;  /* 0x00000004000b7213 */ /* 0x000fe40000000000 */
[----:B---3--:R-:W-:Y:S02]  /*0090*/  IABS R10, R0 ;  /* 0x00000000000a7213 */ /* 0x008fe40000000000 */
[----:B------:R-:W3:Y:S03]  /*00a0*/  I2F.RP R5, R11 ;  /* 0x0000000b00057306 */ /* 0x000ee60000209400 */
[----:B------:R-:W2:Y:S05]  /*00b0*/  S2UR UR4, SR_CTAID.Z ;  /* 0x00000000000479c3 */ /* 0x000eaa0000002700 */
[----:B---3--:R-:W3:Y:S02]  /*00c0*/  MUFU.RCP R5, R5 ;  /* 0x0000000500057308 */ /* 0x008ee40000001000 */
[----:B---3--:R-:W-:-:S02]  /*00d0*/  IADD3 R6, PT, PT, R5, 0xffffffe, RZ ;  /* 0x0ffffffe05067810 */ /* 0x008fc40007ffe0ff */
[----:B------:R-:W-:-:S04]  /*00e0*/  IABS R5, R3 ;  /* 0x0000000300057213 */ /* 0x000fc80000000000 */
[----:B------:R3:W4:Y:S02]  /*00f0*/  F2I.FTZ.U32.TRUNC.NTZ R7, R6 ;  /* 0x0000000600077305 */ /* 0x000724000021f000 */
[----:B---3--:R-:W-:Y:S02]  /*0100*/  HFMA2 R6, -RZ, RZ, 0, 0 ;  /* 0x00000000ff067431 */ /* 0x008fe400000001ff */
[----:B----4-:R-:W-:-:S04]  /*0110*/  IMAD.MOV R8, RZ, RZ, -R7 ;  /* 0x000000ffff087224 */ /* 0x010fc800078e0a07 */
[----:B------:R-:W-:Y:S01]  /*0120*/  IMAD R9, R8, R11, RZ ;  /* 0x0000000b08097224 */ /* 0x000fe200078e02ff */
[----:B------:R-:W-:-:S03]  /*0130*/  IABS R8, R4 ;  /* 0x0000000400087213 */ /* 0x000fc60000000000 */
[----:B------:R-:W-:-:S04]  /*0140*/  IMAD.HI.U32 R7, R7, R9, R6 ;  /* 0x0000000907077227 */ /* 0x000fc800078e0006 */
[----:B------:R-:W-:Y:S02]  /*0150*/  IMAD.MOV R6, RZ, RZ, -R8 ;  /* 0x000000ffff067224 */ /* 0x000fe400078e0a08 */
[----:B------:R-:W-:Y:S01]  /*0160*/  IMAD.HI.U32 R9, R7, R10, RZ ;  /* 0x0000000a07097227 */ /* 0x000fe200078e00ff */
[----:B------:R-:W3:Y:S03]  /*0170*/  I2F.RP R8, R5 ;  /* 0x0000000500087306 */ /* 0x000ee60000209400 */
[----:B------:R-:W-:Y:S02]  /*0180*/  IMAD R6, R9, R6, R10 ;  /* 0x0000000609067224 */ /* 0x000fe400078e020a */
[----:B------:R-:W0:Y:S03]  /*0190*/  S2R R10, SR_TID.Y ;  /* 0x00000000000a7919 */ /* 0x000e260000002200 */
[----:B------:R-:W-:Y:S01]  /*01a0*/  ISETP.GT.U32.AND P2, PT, R11, R6, PT ;  /* 0x000000060b00720c */ /* 0x000fe20003f44070 */
[----:B---3--:R-:W3:-:S12]  /*01b0*/  MUFU.RCP R8, R8 ;  /* 0x0000000800087308 */ /* 0x008ed80000001000 */
[-C--:B------:R-:W-:Y:S01]  /*01c0*/  @!P2 IADD3 R6, PT, PT, R6, -R11.reuse, RZ ;  /* 0x8000000b0606a210 */ /* 0x080fe20007ffe0ff */
[----:B------:R-:W-:Y:S01]  /*01d0*/  @!P2 VIADD R9, R9, 0x1 ;  /* 0x000000010909a836 */ /* 0x000fe20000000000 */
[----:B------:R-:W-:Y:S02]  /*01e0*/  ISETP.NE.AND P2, PT, R4, RZ, PT ;  /* 0x000000ff0400720c */ /* 0x000fe40003f45270 */
[----:B------:R-:W-:Y:S02]  /*01f0*/  ISETP.GE.U32.AND P0, PT, R6, R11, PT ;  /* 0x0000000b0600720c */ /* 0x000fe40003f06070 */
[----:B------:R-:W-:-:S04]  /*0200*/  LOP3.LUT R6, R4, R0, RZ, 0x3c, !PT ;  /* 0x0000000004067212 */ /* 0x000fc800078e3cff */
[----:B------:R-:W-:Y:S02]  /*0210*/  ISETP.GE.AND P1, PT, R6, RZ, PT ;  /* 0x000000ff0600720c */ /* 0x000fe40003f26270 */
[----:B---3--:R-:W-:-:S04]  /*0220*/  IADD3 R6, PT, PT, R8, 0xffffffe, RZ ;  /* 0x0ffffffe08067810 */ /* 0x008fc80007ffe0ff */
[----:B------:R3:W4:Y:S01]  /*0230*/  F2I.FTZ.U32.TRUNC.NTZ R7, R6 ;  /* 0x0000000600077305 */ /* 0x000722000021f000 */
[----:B------:R-:W-:-:S06]  /*0240*/  @P0 VIADD R9, R9, 0x1 ;  /* 0x0000000109090836 */ /* 0x000fcc0000000000 */
[----:B------:R-:W-:Y:S02]  /*0250*/  @!P1 IADD3 R9, PT, PT, -R9, RZ, RZ ;  /* 0x000000ff09099210 */ /* 0x000fe40007ffe1ff */
[----:B------:R-:W-:Y:S01]  /*0260*/  @!P2 LOP3.LUT R9, RZ, R4, RZ, 0x33, !PT ;  /* 0x00000004ff09a212 */ /* 0x000fe200078e33ff */
[----:B---3--:R-:W-:-:S04]  /*0270*/  IMAD.MOV.U32 R6, RZ, RZ, RZ ;  /* 0x000000ffff067224 */ /* 0x008fc800078e00ff */
[----:B------:R-:W-:Y:S02]  /*0280*/  IMAD R15, R4, R9, RZ ;  /* 0x00000009040f7224 */ /* 0x000fe400078e02ff */
[----:B----4-:R-:W-:-:S03]  /*0290*/  IMAD.MOV R8, RZ, RZ, -R7 ;  /* 0x000000ffff087224 */ /* 0x010fc600078e0a07 */
[----:B------:R-:W-:Y:S01]  /*02a0*/  IADD3 R4, PT, PT, -R15, R0, RZ ;  /* 0x000000000f047210 */ /* 0x000fe20007ffe1ff */
[----:B------:R-:W-:-:S03]  /*02b0*/  IMAD R11, R8, R5, RZ ;  /* 0x00000005080b7224 */ /* 0x000fc600078e02ff */
[----:B------:R-:W-:Y:S01]  /*02c0*/  IABS R8, R4 ;  /* 0x0000000400087213 */ /* 0x000fe20000000000 */
[----:B------:R-:W-:Y:S01]  /*02d0*/  IMAD.HI.U32 R6, R7, R11, R6 ;  /* 0x0000000b07067227 */ /* 0x000fe200078e0006 */
[----:B------:R-:W-:-:S04]  /*02e0*/  LOP3.LUT R4, R4, R3, RZ, 0x3c, !PT ;  /* 0x0000000304047212 */ /* 0x000fc800078e3cff */
[----:B------:R-:W-:Y:S01]  /*02f0*/  ISETP.GE.AND P1, PT, R4, RZ, PT ;  /* 0x000000ff0400720c */ /* 0x000fe20003f26270 */
[----:B------:R-:W-:-:S05]  /*0300*/  IMAD.HI.U32 R6, R6, R8, RZ ;  /* 0x0000000806067227 */ /* 0x000fca00078e00ff */
[----:B------:R-:W-:-:S05]  /*0310*/  IADD3 R7, PT, PT, -R6, RZ, RZ ;  /* 0x000000ff06077210 */ /* 0x000fca0007ffe1ff */
[----:B------:R-:W-:-:S05]  /*0320*/  IMAD R8, R5, R7, R8 ;  /* 0x0000000705087224 */ /* 0x000fca00078e0208 */
[----:B------:R-:W-:-:S13]  /*0330*/  ISETP.GT.U32.AND P2, PT, R5, R8, PT ;  /* 0x000000080500720c */ /* 0x000fda0003f44070 */
[----:B------:R-:W-:Y:S01]  /*0340*/  @!P2 IMAD.IADD R8, R8, 0x1, -R5 ;  /* 0x000000010808a824 */ /* 0x000fe200078e0a05 */
[----:B------:R-:W-:Y:S02]  /*0350*/  @!P2 IADD3 R6, PT, PT, R6, 0x1, RZ ;  /* 0x000000010606a810 */ /* 0x000fe40007ffe0ff */
[----:B------:R-:W-:Y:S02]  /*0360*/  ISETP.NE.AND P2, PT, R3, RZ, PT ;  /* 0x000000ff0300720c */ /* 0x000fe40003f45270 */
[----:B------:R-:W-:Y:S02]  /*0370*/  ISETP.GE.U32.AND P0, PT, R8, R5, PT ;  /* 0x000000050800720c */ /* 0x000fe40003f06070 */
[----:B------:R-:W2:Y:S08]  /*0380*/  LDC R8, c[0x0][0x368] ;  /* 0x0000da00ff087b82 */ /* 0x000eb00000000800 */
[----:B------:R-:W0:Y:S03]  /*0390*/  LDC R5, c[0x0][0x364] ;  /* 0x0000d900ff057b82 */ /* 0x000e260000000800 */
[----:B------:R-:W-:-:S05]  /*03a0*/  @P0 VIADD R6, R6, 0x1 ;  /* 0x0000000106060836 */ /* 0x000fca0000000000 */
[----:B------:R-:W1:Y:S01]  /*03b0*/  LDC R7, c[0x0][0x360] ;  /* 0x0000d800ff077b82 */ /* 0x000e620000000800 */
[----:B------:R-:W-:-:S05]  /*03c0*/  MOV R4, R6 ;  /* 0x0000000600047202 */ /* 0x000fca0000000f00 */
[----:B------:R-:W-:Y:S01]  /*03d0*/  @!P1 IMAD.MOV R4, RZ, RZ, -R4 ;  /* 0x000000ffff049224 */ /* 0x000fe200078e0a04 */
[----:B------:R-:W-:-:S05]  /*03e0*/  @!P2 LOP3.LUT R4, RZ, R3, RZ, 0x33, !PT ;  /* 0x00000003ff04a212 */ /* 0x000fca00078e33ff */
[----:B------:R-:W-:Y:S02]  /*03f0*/  IMAD R3, R4, R3, R15 ;  /* 0x0000000304037224 */ /* 0x000fe400078e020f */
[----:B0-----:R-:W-:-:S03]  /*0400*/  IMAD R5, R5, UR5, R10 ;  /* 0x0000000505057c24 */ /* 0x001fc6000f8e020a */
[----:B------:R-:W-:Y:S01]  /*0410*/  IADD3 R0, PT, PT, -R3, R0, RZ ;  /* 0x0000000003007210 */ /* 0x000fe20007ffe1ff */
[-C--:B------:R-:W-:Y:S02]  /*0420*/  IMAD R4, R4, R2.reuse, R5 ;  /* 0x0000000204047224 */ /* 0x080fe400078e0205 */
[----:B-1----:R-:W-:Y:S02]  /*0430*/  IMAD R3, R7, UR6, R12 ;  /* 0x0000000607037c24 */ /* 0x002fe4000f8e020c */
[----:B------:R-:W0:Y:S02]  /*0440*/  LDC.64 R6, c[0x0][0x390] ;  /* 0x0000e400ff067b82 */ /* 0x000e240000000a00 */
[-C--:B------:R-:W-:Y:S02]  /*0450*/  IMAD R14, R0, R2.reuse, R3 ;  /* 0x00000002000e7224 */ /* 0x080fe400078e0203 */
[----:B--2---:R-:W-:Y:S01]  /*0460*/  IMAD R0, R8, UR4, R13 ;  /* 0x0000000408007c24 */ /* 0x004fe2000f8e020d */
[----:B------:R-:W1:Y:S01]  /*0470*/  LDCU.64 UR4, c[0x0][0x358] ;  /* 0x00006b00ff0477ac */ /* 0x000e620008000a00 */
[----:B------:R-:W2:Y:S02]  /*0480*/  I2F.F64 R10, R14 ;  /* 0x0000000e000a7312 */ /* 0x000ea40000201c00 */
[----:B------:R-:W-:Y:S01]  /*0490*/  IMAD R15, R9, R2, R0 ;  /* 0x00000002090f7224 */ /* 0x000fe200078e0200 */
[----:B------:R-:W-:Y:S01]  /*04a0*/  IADD3 R0, PT, PT, R0, 0x2, RZ ;  /* 0x0000000200007810 */ /* 0x000fe20007ffe0ff */
[----:B------:R-:W-:-:S04]  /*04b0*/  VIADD R2, R2, 0x4 ;  /* 0x0000000402027836 */ /* 0x000fc80000000000 */
[----:B------:R-:W3:Y:S01]  /*04c0*/  I2F.F64 R12, R4 ;  /* 0x00000004000c7312 */ /* 0x000ee20000201c00 */
[----:B------:R-:W-:-:S04]  /*04d0*/  IMAD R0, R2, R0, R5 ;  /* 0x0000000002007224 */ /* 0x000fc800078e0205 */
[----:B------:R-:W-:Y:S01]  /*04e0*/  VIADD R0, R0, 0x2 ;  /* 0x0000000200007836 */ /* 0x000fe20000000000 */
[----:B--2---:R-:W-:Y:S02]  /*04f0*/  DADD R10, R10, 0.5 ;  /* 0x3fe000000a0a7429 */ /* 0x004fe40000000000 */
[----:B------:R-:W2:Y:S01]  /*0500*/  I2F.F64 R8, R15 ;  /* 0x0000000f00087312 */ /* 0x000ea20000201c00 */
[----:B------:R-:W-:Y:S01]  /*0510*/  IMAD R0, R2, R0, R3 ;  /* 0x0000000002007224 */ /* 0x000fe200078e0203 */
[----:B------:R-:W-:-:S04]  /*0520*/  MOV R2, RZ ;  /* 0x000000ff00027202 */ /* 0x000fc80000000f00 */
[----:B------:R-:W-:Y:S01]  /*0530*/  IADD3 R5, PT, PT, R0, 0x2, RZ ;  /* 0x0000000200057810 */ /* 0x000fe20007ffe0ff */
[----:B---3--:R-:W-:Y:S02]  /*0540*/  DADD R12, R12, 0.5 ;  /* 0x3fe000000c0c7429 */ /* 0x008fe40000000000 */
[----:B0-----:R-:W-:Y:S02]  /*0550*/  DMUL R10, R10, R6 ;  /* 0x000000060a0a7228 */ /* 0x001fe40000000000 */
[----:B--2---:R-:W-:-:S04]  /*0560*/  DADD R8, R8, 0.5 ;  /* 0x3fe0000008087429 */ /* 0x004fc80000000000 */
[----:B------:R-:W-:Y:S02]  /*0570*/  DMUL R12, R12, R6 ;  /* 0x000000060c0c7228 */ /* 0x000fe40000000000 */
[----:B------:R-:W-:Y:S02]  /*0580*/  DMUL R10, R10, R10 ;  /* 0x0000000a0a0a7228 */ /* 0x000fe40000000000 */
[----:B------:R-:W-:Y:S01]  /*0590*/  DMUL R8, R8, R6 ;  /* 0x0000000608087228 */ /* 0x000fe20000000000 */
[----:B------:R-:W0:Y:S05]  /*05a0*/  LDC.64 R6, c[0x0][0x398] ;  /* 0x0000e600ff067b82 */ /* 0x000e2a0000000a00 */
[----:B------:R-:W-:-:S08]  /*05b0*/  DFMA R10, R12, R12, R10 ;  /* 0x0000000c0c0a722b */ /* 0x000fd0000000000a */
[----:B------:R-:W-:-:S08]  /*05c0*/  DFMA R10, R8, R8, R10 ;  /* 0x00000008080a722b */ /* 0x000fd0000000000a */
[----:B------:R-:W-:-:S06]  /*05d0*/  DSETP.GEU.AND P0, PT, R10, 1, PT ;  /* 0x3ff000000a00742a */ /* 0x000fcc0003f0e000 */
[----:B------:R-:W-:Y:S01]  /*05e0*/  FSEL R3, RZ, 1.875, P0 ;  /* 0x3ff00000ff037808 */ /* 0x000fe20000000000 */
[----:B0-----:R-:W-:-:S05]  /*05f0*/  IMAD.WIDE R6, R5, 0x8, R6 ;  /* 0x0000000805067825 */ /* 0x001fca00078e0206 */
[----:B-1----:R-:W-:Y:S01]  /*0600*/  STG.E.64 desc[UR4][R6.64], R2 ;  /* 0x0000000206007986 */ /* 0x002fe2000c101b04 */
[----:B------:R-:W-:Y:S05]  /*0610*/  EXIT ;  /* 0x000000000000794d */ /* 0x000fea0003800000 */
.L_x_0:
[----:B------:R-:W-:-:S00]  /*0620*/  BRA `(.L_x_0) ;  /* 0xfffffffc00fc7947 */ /* 0x000fc0000383ffff */
[----:B------:R-:W-:-:S00]  /*0630*/  NOP ;  /* 0x0000000000007918 */ /* 0x000fc00000000000 */
        /* <DEDUP_REMOVED lines=12> */
.L_x_5:


//--------------------- .text._Z9oneKerneliidPPd  --------------------------
	.section	.text._Z9oneKerneliidPPd,"ax",@progbits
	.align	128
        .global         _Z9oneKerneliidPPd
        .type           _Z9oneKerneliidPPd,@function
        .size           _Z9oneKerneliidPPd,(.L_x_6 - _Z9oneKerneliidPPd)
        .other          _Z9oneKerneliidPPd,@"STO_CUDA_ENTRY STV_DEFAULT"
_Z9oneKerneliidPPd:
.text._Z9oneKerneliidPPd:
[----:B------:R-:W-:Y:S01]  /*0000*/  LDC R1, c[0x0][0x37c] ;  /* 0x0000df00ff017b82 */ /* 0x000fe20000000800 */
[----:B------:R-:W0:Y:S07]  /*0010*/  S2R R8, SR_CTAID.X ;  /* 0x0000000000087919 */ /* 0x000e2e0000002500 */
[----:B------:R-:W0:Y:S01]  /*0020*/  LDC.64 R2, c[0x0][0x390] ;  /* 0x0000e400ff027b82 */ /* 0x000e220000000a00 */
[----:B------:R-:W1:Y:S07]  /*0030*/  LDCU.64 UR4, c[0x0][0x358] ;  /* 0x00006b00ff0477ac */ /* 0x000e6e0008000a00 */
[----:B------:R-:W2:Y:S08]  /*0040*/  LDC R0, c[0x0][0x380] ;  /* 0x0000e000ff007b82 */ /* 0x000eb00000000800 */
[----:B------:R-:W3:Y:S01]  /*0050*/  LDC R10, c[0x0][0x384] ;  /* 0x0000e100ff0a7b82 */ /* 0x000ee20000000800 */
[----:B------:R-:W4:Y:S01]  /*0060*/  S2R R18, SR_CTAID.Y ;  /* 0x0000000000127919 */ /* 0x000f220000002600 */
[----:B------:R-:W5:Y:S01]  /*0070*/  LDCU.64 UR6, c[0x0][0x388] ;  /* 0x00007100ff0677ac */ /* 0x000f620008000a00 */
[----:B0-----:R-:W-:-:S06]  /*0080*/  IMAD.WIDE.U32 R2, R8, 0x8, R2 ;  /* 0x0000000808027825 */ /* 0x001fcc00078e0002 */
[----:B-1----:R-:W5:Y:S01]  /*0090*/  LDG.E.64 R2, desc[UR4][R2.64] ;  /* 0x0000000402027981 */ /* 0x002f62000c1e1b00 */
[-C--:B--2---:R-:W-:Y:S01]  /*00a0*/  IMAD R4, R0, R0.reuse, RZ ;  /* 0x0000000000047224 */ /* 0x084fe200078e02ff */
[----:B------:R-:W-:Y:S01]  /*00b0*/  IABS R13, R0 ;  /* 0x00000000000d7213 */ /* 0x000fe20000000000 */
[-C--:B---3--:R-:W-:Y:S01]  /*00c0*/  IMAD R6, R10, R10.reuse, RZ ;  /* 0x0000000a0a067224 */ /* 0x088fe200078e02ff */
[----:B------:R-:W4:Y:S01]  /*00d0*/  S2R R5, SR_TID.X ;  /* 0x0000000000057919 */ /* 0x000f220000002100 */
[----:B------:R-:W0:Y:S01]  /*00e0*/  I2F.U32.RP R7, R4 ;  /* 0x0000000400077306 */ /* 0x000e220000209000 */
[----:B------:R-:W-:Y:S02]  /*00f0*/  IABS R12, R10 ;  /* 0x0000000a000c7213 */ /* 0x000fe40000000000 */
[----:B------:R-:W-:Y:S02]  /*0100*/  IADD3 R11, PT, PT, RZ, -R6, RZ ;  /* 0x80000006ff0b7210 */ /* 0x000fe40007ffe0ff */
[----:B------:R-:W-:-:S02]  /*0110*/  ISETP.NE.U32.AND P5, PT, R6, RZ, PT ;  /* 0x000000ff0600720c */ /* 0x000fc40003fa5070 */
[----:B------:R-:W-:Y:S01]  /*0120*/  ISETP.NE.U32.AND P2, PT, R4, RZ, PT ;  /* 0x000000ff0400720c */ /* 0x000fe20003f45070 */
[----:B------:R-:W1:Y:S08]  /*0130*/  I2F.U32.RP R9, R6 ;  /* 0x0000000600097306 */ /* 0x000e700000209000 */
[----:B0-----:R-:W0:Y:S08]  /*0140*/  MUFU.RCP R7, R7 ;  /* 0x0000000700077308 */ /* 0x001e300000001000 */
[----:B-1----:R-:W1:Y:S08]  /*0150*/  MUFU.RCP R9, R9 ;  /* 0x0000000900097308 */ /* 0x002e700000001000 */
[----:B------:R-:W-:Y:S01]  /*0160*/  I2F.RP R19, R12 ;  /* 0x0000000c00137306 */ /* 0x000fe20000209400 */
[----:B0-----:R-:W-:-:S02]  /*0170*/  VIADD R14, R7, 0xffffffe ;  /* 0x0ffffffe070e7836 */ /* 0x001fc40000000000 */
[----:B------:R-:W-:-:S05]  /*0180*/  IMAD.MOV R7, RZ, RZ, -R4 ;  /* 0x000000ffff077224 */ /* 0x000fca00078e0a04 */
[----:B------:R0:W2:Y:S01]  /*0190*/  F2I.FTZ.U32.TRUNC.NTZ R15, R14 ;  /* 0x0000000e000f7305 */ /* 0x0000a2000021f000 */
[----:B-1----:R-:W-:-:S07]  /*01a0*/  IADD3 R16, PT, PT, R9, 0xffffffe, RZ ;  /* 0x0ffffffe09107810 */ /* 0x002fce0007ffe0ff */
[----:B------:R1:W3:Y:S01]  /*01b0*/  F2I.FTZ.U32.TRUNC.NTZ R17, R16 ;  /* 0x0000001000117305 */ /* 0x0002e2000021f000 */
[----:B0-----:R-:W-:Y:S02]  /*01c0*/  IMAD.MOV.U32 R14, RZ, RZ, RZ ;  /* 0x000000ffff0e7224 */ /* 0x001fe400078e00ff */
[----:B--2---:R-:W-:-:S05]  /*01d0*/  IMAD R7, R7, R15, RZ ;  /* 0x0000000f07077224 */ /* 0x004fca00078e02ff */
[----:B------:R-:W0:Y:S01]  /*01e0*/  MUFU.RCP R19, R19 ;  /* 0x0000001300137308 */ /* 0x000e220000001000 */
[----:B-1----:R-:W-:Y:S02]  /*01f0*/  HFMA2 R16, -RZ, RZ, 0, 0 ;  /* 0x00000000ff107431 */ /* 0x002fe400000001ff */
[----:B------:R-:W-:Y:S01]  /*0200*/  IMAD.HI.U32 R14, R15, R7, R14 ;  /* 0x000000070f0e7227 */ /* 0x000fe200078e000e */
[----:B----4-:R-:W-:-:S03]  /*0210*/  LEA R15, R18, R5, 0x9 ;  /* 0x00000005120f7211 */ /* 0x010fc600078e48ff */
[----:B---3--:R-:W-:Y:S02]  /*0220*/  IMAD R11, R11, R17, RZ ;  /* 0x000000110b0b7224 */ /* 0x008fe400078e02ff */
[----:B------:R-:W-:-:S04]  /*0230*/  IMAD.HI.U32 R9, R14, R15, RZ ;  /* 0x0000000f0e097227 */ /* 0x000fc800078e00ff */
[----:B------:R-:W-:Y:S01]  /*0240*/  IMAD.HI.U32 R11, R17, R11, R16 ;  /* 0x0000000b110b7227 */ /* 0x000fe200078e0010 */
[----:B------:R-:W-:Y:S01]  /*0250*/  IADD3 R5, PT, PT, -R9, RZ, RZ ;  /* 0x000000ff09057210 */ /* 0x000fe20007ffe1ff */
[----:B------:R-:W1:Y:S02]  /*0260*/  I2F.RP R16, R13 ;  /* 0x0000000d00107306 */ /* 0x000e640000209400 */
[----:B0-----:R-:W-:Y:S02]  /*0270*/  VIADD R7, R19, 0xffffffe ;  /* 0x0ffffffe13077836 */ /* 0x001fe40000000000 */
[----:B------:R-:W-:-:S04]  /*0280*/  IMAD.HI.U32 R11, R11, R8, RZ ;  /* 0x000000080b0b7227 */ /* 0x000fc800078e00ff */
[----:B------:R-:W-:Y:S01]  /*0290*/  IMAD.MOV R17, RZ, RZ, -R11 ;  /* 0x000000ffff117224 */ /* 0x000fe200078e0a0b */
[----:B------:R-:W0:Y:S01]  /*02a0*/  F2I.FTZ.U32.TRUNC.NTZ R7, R7 ;  /* 0x0000000700077305 */ /* 0x000e22000021f000 */
[----:B------:R-:W-:Y:S02]  /*02b0*/  IMAD R5, R4, R5, R15 ;  /* 0x0000000504057224 */ /* 0x000fe400078e020f */
[----:B------:R-:W-:-:S03]  /*02c0*/  IMAD R17, R6, R17, R8 ;  /* 0x0000001106117224 */ /* 0x000fc600078e0208 */
[----:B------:R-:W-:Y:S02]  /*02d0*/  ISETP.GE.U32.AND P0, PT, R5, R4, PT ;  /* 0x000000040500720c */ /* 0x000fe40003f06070 */
[----:B-1----:R-:W1:Y:S01]  /*02e0*/  MUFU.RCP R16, R16 ;  /* 0x0000001000107308 */ /* 0x002e620000001000 */
[----:B------:R-:W-:Y:S01]  /*02f0*/  ISETP.GE.U32.AND P3, PT, R17, R6, PT ;  /* 0x000000061100720c */ /* 0x000fe20003f66070 */
[----:B0-----:R-:W-:-:S09]  /*0300*/  IMAD.MOV R23, RZ, RZ, -R7 ;  /* 0x000000ffff177224 */ /* 0x001fd200078e0a07 */
[----:B------:R-:W-:Y:S01]  /*0310*/  @P0 IMAD.IADD R5, R5, 0x1, -R4 ;  /* 0x0000000105050824 */ /* 0x000fe200078e0a04 */
[----:B------:R-:W-:Y:S01]  /*0320*/  @P0 IADD3 R9, PT, PT, R9, 0x1, RZ ;  /* 0x0000000109090810 */ /* 0x000fe20007ffe0ff */
[----:B------:R-:W-:Y:S01]  /*0330*/  IMAD R23, R23, R12, RZ ;  /* 0x0000000c17177224 */ /* 0x000fe200078e02ff */
[----:B------:R-:W-:Y:S01]  /*0340*/  @P3 IADD3 R17, PT, PT, -R6, R17, RZ ;  /* 0x0000001106113210 */ /* 0x000fe20007ffe1ff */
[----:B------:R-:W-:Y:S01]  /*0350*/  @P3 VIADD R11, R11, 0x1 ;  /* 0x000000010b0b3836 */ /* 0x000fe20000000000 */
[----:B------:R-:W-:Y:S02]  /*0360*/  ISETP.GE.U32.AND P1, PT, R5, R4, PT ;  /* 0x000000040500720c */ /* 0x000fe40003f26070 */
[----:B-1----:R-:W-:Y:S02]  /*0370*/  IADD3 R14, PT, PT, R16, 0xffffffe, RZ ;  /* 0x0ffffffe100e7810 */ /* 0x002fe40007ffe0ff */
[----:B------:R-:W-:Y:S02]  /*0380*/  ISETP.GE.U32.AND P4, PT, R17, R6, PT ;  /* 0x000000061100720c */ /* 0x000fe40003f86070 */
[----:B------:R0:W1:Y:S07]  /*0390*/  F2I.FTZ.U32.TRUNC.NTZ R5, R14 ;  /* 0x0000000e00057305 */ /* 0x00006e000021f000 */
[----:B------:R-:W-:-:S02]  /*03a0*/  @P1 IADD3 R9, PT, PT, R9, 0x1, RZ ;  /* 0x0000000109091810 */ /* 0x000fc40007ffe0ff */
[----:B------:R-:W-:Y:S02]  /*03b0*/  @!P2 LOP3.LUT R9, RZ, R4, RZ, 0x33, !PT ;  /* 0x00000004ff09a212 */ /* 0x000fe400078e33ff */
[----:B------:R-:W-:Y:S01]  /*03c0*/  @P4 VIADD R11, R11, 0x1 ;  /* 0x000000010b0b4836 */ /* 0x000fe20000000000 */
[----:B------:R-:W-:Y:S02]  /*03d0*/  @!P5 LOP3.LUT R11, RZ, R6, RZ, 0x33, !PT ;  /* 0x00000006ff0bd212 */ /* 0x000fe400078e33ff */
[----:B0-----:R-:W-:Y:S01]  /*03e0*/  IMAD R14, R4, R9, RZ ;  /* 0x00000009040e7224 */ /* 0x001fe200078e02ff */
[----:B-1----:R-:W-:Y:S02]  /*03f0*/  IADD3 R16, PT, PT, RZ, -R5, RZ ;  /* 0x80000005ff107210 */ /* 0x002fe40007ffe0ff */
[----:B------:R-:W-:Y:S01]  /*0400*/  IMAD R17, R6, R11, RZ ;  /* 0x0000000b06117224 */ /* 0x000fe200078e02ff */
[----:B------:R-:W-:Y:S02]  /*0410*/  MOV R6, RZ ;  /* 0x000000ff00067202 */ /* 0x000fe40000000f00 */
[----:B------:R-:W-:Y:S01]  /*0420*/  IMAD.MOV.U32 R4, RZ, RZ, R16 ;  /* 0x000000ffff047224 */ /* 0x000fe200078e0010 */
[----:B------:R-:W-:Y:S01]  /*0430*/  IADD3 R19, PT, PT, R15, -R14, RZ ;  /* 0x8000000e0f137210 */ /* 0x000fe20007ffe0ff */
[----:B------:R-:W-:-:S02]  /*0440*/  IMAD.IADD R21, R8, 0x1, -R17 ;  /* 0x0000000108157824 */ /* 0x000fc400078e0a11 */
[----:B------:R-:W-:Y:S01]  /*0450*/  IMAD.HI.U32 R6, R7, R23, R6 ;  /* 0x0000001707067227 */ /* 0x000fe200078e0006 */
[----:B------:R-:W-:Y:S02]  /*0460*/  IABS R16, R19 ;  /* 0x0000001300107213 */ /* 0x000fe40000000000 */
[----:B------:R-:W-:Y:S01]  /*0470*/  IABS R18, R21 ;  /* 0x0000001500127213 */ /* 0x000fe20000000000 */
[----:B------:R-:W-:Y:S01]  /*0480*/  IMAD R7, R4, R13, RZ ;  /* 0x0000000d04077224 */ /* 0x000fe200078e02ff */
[----:B------:R-:W-:Y:S01]  /*0490*/  LOP3.LUT R21, R21, R10, RZ, 0x3c, !PT ;  /* 0x0000000a15157212 */ /* 0x000fe200078e3cff */
[----:B------:R-:W-:Y:S01]  /*04a0*/  IMAD.MOV.U32 R4, RZ, RZ, RZ ;  /* 0x000000ffff047224 */ /* 0x000fe200078e00ff */
[----:B------:R-:W-:Y:S02]  /*04b0*/  LOP3.LUT R19, R19, R0, RZ, 0x3c, !PT ;  /* 0x0000000013137212 */ /* 0x000fe400078e3cff */
[----:B------:R-:W-:Y:S01]  /*04c0*/  ISETP.GE.AND P2, PT, R21, RZ, PT ;  /* 0x000000ff1500720c */ /* 0x000fe20003f46270 */
[----:B------:R-:W-:Y:S01]  /*04d0*/  IMAD.HI.U32 R4, R5, R7, R4 ;  /* 0x0000000705047227 */ /* 0x000fe200078e0004 */
[----:B------:R-:W-:-:S02]  /*04e0*/  MOV R7, R18 ;  /* 0x0000001200077202 */ /* 0x000fc40000000f00 */
[----:B------:R-:W-:-:S03]  /*04f0*/  ISETP.GE.AND P3, PT, R19, RZ, PT ;  /* 0x000000ff1300720c */ /* 0x000fc60003f66270 */
[----:B------:R-:W-:-:S04]  /*0500*/  IMAD.HI.U32 R6, R6, R7, RZ ;  /* 0x0000000706067227 */ /* 0x000fc800078e00ff */
[----:B------:R-:W-:-:S04]  /*0510*/  IMAD.HI.U32 R5, R4, R16, RZ ;  /* 0x0000001004057227 */ /* 0x000fc800078e00ff */
[----:B------:R-:W-:Y:S01]  /*0520*/  IMAD.MOV R18, RZ, RZ, -R6 ;  /* 0x000000ffff127224 */ /* 0x000fe200078e0a06 */
[----:B------:R-:W-:-:S03]  /*0530*/  IADD3 R4, PT, PT, -R5, RZ, RZ ;  /* 0x000000ff05047210 */ /* 0x000fc60007ffe1ff */
[----:B------:R-:W-:Y:S02]  /*0540*/  IMAD R7, R12, R18, R7 ;  /* 0x000000120c077224 */ /* 0x000fe400078e0207 */
[----:B------:R-:W-:-:S03]  /*0550*/  IMAD R4, R13, R4, R16 ;  /* 0x000000040d047224 */ /* 0x000fc600078e0210 */
[----:B------:R-:W-:Y:S02]  /*0560*/  ISETP.GT.U32.AND P5, PT, R12, R7, PT ;  /* 0x000000070c00720c */ /* 0x000fe40003fa4070 */
[----:B------:R-:W-:-:S11]  /*0570*/  ISETP.GT.U32.AND P4, PT, R13, R4, PT ;  /* 0x000000040d00720c */ /* 0x000fd60003f84070 */
[----:B------:R-:W-:Y:S02]  /*0580*/  @!P5 IMAD.IADD R7, R7, 0x1, -R12 ;  /* 0x000000010707d824 */ /* 0x000fe400078e0a0c */
[-C--:B------:R-:W-:Y:S01]  /*0590*/  @!P4 IADD3 R4, PT, PT, R4, -R13.reuse, RZ ;  /* 0x8000000d0404c210 */ /* 0x080fe20007ffe0ff */
[----:B------:R-:W-:Y:S01]  /*05a0*/  @!P5 VIADD R6, R6, 0x1 ;  /* 0x000000010606d836 */ /* 0x000fe20000000000 */
[----:B------:R-:W-:Y:S02]  /*05b0*/  ISETP.NE.AND P5, PT, R10, RZ, PT ;  /* 0x000000ff0a00720c */ /* 0x000fe40003fa5270 */
[----:B------:R-:W-:Y:S02]  /*05c0*/  ISETP.GE.U32.AND P0, PT, R7, R12, PT ;  /* 0x0000000c0700720c */ /* 0x000fe40003f06070 */
[----:B------:R-:W-:Y:S01]  /*05d0*/  ISETP.GE.U32.AND P1, PT, R4, R13, PT ;  /* 0x0000000d0400720c */ /* 0x000fe20003f26070 */
[----:B------:R-:W-:Y:S01]  /*05e0*/  IMAD R4, R11, R0, R9 ;  /* 0x000000000b047224 */ /* 0x000fe200078e0209 */
[----:B------:R-:W-:-:S02]  /*05f0*/  @!P4 IADD3 R5, PT, PT, R5, 0x1, RZ ;  /* 0x000000010505c810 */ /* 0x000fc40007ffe0ff */
[----:B------:R-:W-:Y:S02]  /*0600*/  ISETP.NE.AND P4, PT, R0, RZ, PT ;  /* 0x000000ff0000720c */ /* 0x000fe40003f85270 */
[----:B------:R-:W-:-:S05]  /*0610*/  IADD3 R9, PT, PT, R9, 0x2, RZ ;  /* 0x0000000209097810 */ /* 0x000fca0007ffe0ff */
[----:B------:R-:W-:Y:S02]  /*0620*/  @P0 VIADD R6, R6, 0x1 ;  /* 0x0000000106060836 */ /* 0x000fe40000000000 */
[----:B------:R-:W-:Y:S02]  /*0630*/  @P1 IADD3 R5, PT, PT, R5, 0x1, RZ ;  /* 0x0000000105051810 */ /* 0x000fe40007ffe0ff */
[----:B------:R-:W-:Y:S01]  /*0640*/  @!P2 IMAD.MOV R6, RZ, RZ, -R6 ;  /* 0x000000ffff06a224 */ /* 0x000fe200078e0a06 */
[----:B------:R-:W-:Y:S02]  /*0650*/  @!P5 LOP3.LUT R6, RZ, R10, RZ, 0x33, !PT ;  /* 0x0000000aff06d212 */ /* 0x000fe400078e33ff */
[----:B------:R-:W-:Y:S02]  /*0660*/  @!P3 IADD3 R5, PT, PT, -R5, RZ, RZ ;  /* 0x000000ff0505b210 */ /* 0x000fe40007ffe1ff */
[----:B------:R-:W-:Y:S01]  /*0670*/  @!P4 LOP3.LUT R5, RZ, R0, RZ, 0x33, !PT ;  /* 0x00000000ff05c212 */ /* 0x000fe200078e33ff */
[----:B------:R-:W-:-:S02]  /*0680*/  IMAD R17, R6, R10, R17 ;  /* 0x0000000a06117224 */ /* 0x000fc400078e0211 */
[----:B------:R0:W1:Y:S02]  /*0690*/  I2F.F64 R10, R4 ;  /* 0x00000004000a7312 */ /* 0x0000640000201c00 */
[----:B------:R-:W-:Y:S01]  /*06a0*/  IMAD R14, R5, R0, R14 ;  /* 0x00000000050e7224 */ /* 0x000fe200078e020e */
[----:B------:R-:W-:Y:S01]  /*06b0*/  IADD3 R17, PT, PT, -R17, R8, RZ ;  /* 0x0000000811117210 */ /* 0x000fe20007ffe1ff */
[-C--:B------:R-:W-:Y:S02]  /*06c0*/  IMAD R6, R6, R0.reuse, R5 ;  /* 0x0000000006067224 */ /* 0x080fe400078e0205 */
[----:B------:R-:W-:Y:S02]  /*06d0*/  IMAD.IADD R7, R15, 0x1, -R14 ;  /* 0x000000010f077824 */ /* 0x000fe400078e0a0e */
[----:B------:R-:W2:Y:S01]  /*06e0*/  I2F.F64 R14, R6 ;  /* 0x00000006000e7312 */ /* 0x000ea20000201c00 */
[----:B0-----:R-:W-:Y:S01]  /*06f0*/  MOV R4, RZ ;  /* 0x000000ff00047202 */ /* 0x001fe20000000f00 */
[----:B------:R-:W-:Y:S01]  /*0700*/  IMAD R17, R17, R0, R7 ;  /* 0x0000000011117224 */ /* 0x000fe200078e0207 */
[----:B------:R-:W-:Y:S01]  /*0710*/  IADD3 R0, PT, PT, R0, 0x4, RZ ;  /* 0x0000000400007810 */ /* 0x000fe20007ffe0ff */
[----:B-1----:R-:W-:-:S04]  /*0720*/  DADD R10, R10, 0.5 ;  /* 0x3fe000000a0a7429 */ /* 0x002fc80000000000 */
[----:B------:R-:W0:Y:S01]  /*0730*/  I2F.F64 R12, R17 ;  /* 0x00000011000c7312 */ /* 0x000e220000201c00 */
[----:B------:R-:W-:-:S04]  /*0740*/  IMAD R9, R0, R9, R5 ;  /* 0x0000000900097224 */ /* 0x000fc800078e0205 */
[----:B------:R-:W-:Y:S01]  /*0750*/  VIADD R9, R9, 0x2 ;  /* 0x0000000209097836 */ /* 0x000fe20000000000 */
[----:B--2---:R-:W-:Y:S02]  /*0760*/  DADD R14, R14, 0.5 ;  /* 0x3fe000000e0e7429 */ /* 0x004fe40000000000 */
[----:B-----5:R-:W-:Y:S01]  /*0770*/  DMUL R10, R10, UR6 ;  /* 0x000000060a0a7c28 */ /* 0x020fe20008000000 */
[----:B------:R-:W-:Y:S01]  /*0780*/  IMAD R9, R0, R9, R7 ;  /* 0x0000000900097224 */ /* 0x000fe200078e0207 */
[----:B0-----:R-:W-:-:S04]  /*0790*/  DADD R12, R12, 0.5 ;  /* 0x3fe000000c0c7429 */ /* 0x001fc80000000000 */
[----:B------:R-:W-:Y:S01]  /*07a0*/  IADD3 R9, PT, PT, R9, 0x2, RZ ;  /* 0x0000000209097810 */ /* 0x000fe20007ffe0ff */
[----:B------:R-:W-:-:S03]  /*07b0*/  DMUL R14, R14, UR6 ;  /* 0x000000060e0e7c28 */ /* 0x000fc60008000000 */
[----:B------:R-:W-:-:S08]  /*07c0*/  DMUL R12, R12, UR6 ;  /* 0x000000060c0c7c28 */ /* 0x000fd00008000000 */
[----:B------:R-:W-:-:S08]  /*07d0*/  DMUL R12, R12, R12 ;  /* 0x0000000c0c0c7228 */ /* 0x000fd00000000000 */
[----:B------:R-:W-:-:S08]  /*07e0*/  DFMA R12, R14, R14, R12 ;  /* 0x0000000e0e0c722b */ /* 0x000fd0000000000c */
[----:B------:R-:W-:-:S08]  /*07f0*/  DFMA R12, R10, R10, R12 ;  /* 0x0000000a0a0c722b */ /* 0x000fd0000000000c */
[----:B------:R-:W-:-:S06]  /*0800*/  DSETP.GEU.AND P0, PT, R12, 1, PT ;  /* 0x3ff000000c00742a */ /* 0x000fcc0003f0e000 */
[----:B------:R-:W-:Y:S01]  /*0810*/  FSEL R5, RZ, 1.875, P0 ;  /* 0x3ff00000ff057808 */ /* 0x000fe20000000000 */
[----:B------:R-:W-:-:S05]  /*0820*/  IMAD.WIDE R2, R9, 0x8, R2 ;  /* 0x0000000809027825 */ /* 0x000fca00078e0202 */
[----:B------:R-:W-:Y:S01]  /*0830*/  STG.E.64 desc[UR4][R2.64], R4 ;  /* 0x0000000402007986 */ /* 0x000fe2000c101b04 */
[----:B------:R-:W-:Y:S05]  /*0840*/  EXIT ;  /* 0x000000000000794d */ /* 0x000fea0003800000 */
.L_x_1:
        /* <DEDUP_REMOVED lines=11> */
.L_x_6:


//--------------------- .text._Z16calculateInOrOutiiidPd --------------------------
	.section	.text._Z16calculateInOrOutiiidPd,"ax",@progbits
	.align	128
        .global         _Z16calculateInOrOutiiidPd
        .type           _Z16calculateInOrOutiiidPd,@function
        .size           _Z16calculateInOrOutiiidPd,(.L_x_7 - _Z16calculateInOrOutiiidPd)
        .other          _Z16calculateInOrOutiiidPd,@"STO_CUDA_ENTRY STV_DEFAULT"
_Z16calculateInOrOutiiidPd:
.text._Z16calculateInOrOutiiidPd:
        /* <DEDUP_REMOVED lines=98> */
.L_x_2:
        /* <DEDUP_REMOVED lines=14> */
.L_x_7:


//--------------------- .text._Z8blockSumiPdS_    --------------------------
	.section	.text._Z8blockSumiPdS_,"ax",@progbits
	.align	128
        .global         _Z8blockSumiPdS_
        .type           _Z8blockSumiPdS_,@function
        .size           _Z8blockSumiPdS_,(.L_x_8 - _Z8blockSumiPdS_)
        .other          _Z8blockSumiPdS_,@"STO_CUDA_ENTRY STV_DEFAULT"
_Z8blockSumiPdS_:
.text._Z8blockSumiPdS_:
[----:B------:R-:W-:Y:S01]  /*0000*/  LDC R1, c[0x0][0x37c] ;  /* 0x0000df00ff017b82 */ /* 0x000fe20000000800 */
[----:B------:R-:W0:Y:S07]  /*0010*/  S2R R3, SR_TID.Z ;  /* 0x0000000000037919 */ /* 0x000e2e0000002300 */
[----:B------:R-:W0:Y:S01]  /*0020*/  S2UR UR5, SR_CTAID.Z ;  /* 0x00000000000579c3 */ /* 0x000e220000002700 */
[----:B------:R-:W1:Y:S01]  /*0030*/  LDCU UR4, c[0x0][0x380] ;  /* 0x00007000ff0477ac */ /* 0x000e620008000800 */
[----:B------:R-:W2:Y:S01]  /*0040*/  S2R R5, SR_TID.Y ;  /* 0x0000000000057919 */ /* 0x000ea20000002200 */
[----:B------:R-:W3:Y:S05]  /*0050*/  S2R R7, SR_TID.X ;  /* 0x0000000000077919 */ /* 0x000eea0000002100 */
[----:B------:R-:W0:Y:S08]  /*0060*/  LDC R2, c[0x0][0x368] ;  /* 0x0000da00ff027b82 */ /* 0x000e300000000800 */
[----:B------:R-:W2:Y:S01]  /*0070*/  S2UR UR6, SR_CTAID.Y ;  /* 0x00000000000679c3 */ /* 0x000ea20000002600 */
[----:B-1----:R-:W-:-:S07]  /*0080*/  UIADD3 UR4, UPT, UPT, UR4, 0x4, URZ ;  /* 0x0000000404047890 */ /* 0x002fce000fffe0ff */
[----:B------:R-:W2:Y:S08]  /*0090*/  LDC R0, c[0x0][0x364] ;  /* 0x0000d900ff007b82 */ /* 0x000eb00000000800 */
[----:B------:R-:W3:Y:S01]  /*00a0*/  S2UR UR7, SR_CTAID.X ;  /* 0x00000000000779c3 */ /* 0x000ee20000002500 */
[----:B0-----:R-:W-:-:S07]  /*00b0*/  IMAD R2, R2, UR5, R3 ;  /* 0x0000000502027c24 */ /* 0x001fce000f8e0203 */
[----:B------:R-:W3:Y:S01]  /*00c0*/  LDC R4, c[0x0][0x360] ;  /* 0x0000d800ff047b82 */ /* 0x000ee20000000800 */
[----:B--2---:R-:W-:Y:S01]  /*00d0*/  IMAD R0, R0, UR6, R5 ;  /* 0x0000000600007c24 */ /* 0x004fe2000f8e0205 */
[----:B------:R-:W-:-:S06]  /*00e0*/  IADD3 R5, PT, PT, R2, 0x2, RZ ;  /* 0x0000000202057810 */ /* 0x000fcc0007ffe0ff */
[----:B------:R-:W0:Y:S01]  /*00f0*/  LDC.64 R2, c[0x0][0x388] ;  /* 0x0000e200ff027b82 */ /* 0x000e220000000a00 */
[----:B------:R-:W-:-:S05]  /*0100*/  IMAD R0, R5, UR4, R0 ;  /* 0x0000000405007c24 */ /* 0x000fca000f8e0200 */
[----:B------:R-:W-:Y:S01]  /*0110*/  IADD3 R0, PT, PT, R0, 0x2, RZ ;  /* 0x0000000200007810 */ /* 0x000fe20007ffe0ff */
[----:B---3--:R-:W-:Y:S01]  /*0120*/  IMAD R5, R4, UR7, R7 ;  /* 0x0000000704057c24 */ /* 0x008fe2000f8e0207 */
[----:B------:R-:W1:Y:S03]  /*0130*/  LDCU.64 UR6, c[0x0][0x358] ;  /* 0x00006b00ff0677ac */ /* 0x000e660008000a00 */
[----:B------:R-:W-:-:S05]  /*0140*/  IMAD R0, R0, UR4, R5 ;  /* 0x0000000400007c24 */ /* 0x000fca000f8e0205 */
[----:B------:R-:W-:-:S05]  /*0150*/  IADD3 R5, PT, PT, R0, 0x2, RZ ;  /* 0x0000000200057810 */ /* 0x000fca0007ffe0ff */
[----:B0-----:R-:W-:-:S06]  /*0160*/  IMAD.WIDE R2, R5, 0x8, R2 ;  /* 0x0000000805027825 */ /* 0x001fcc00078e0202 */
[----:B-1----:R-:W2:Y:S01]  /*0170*/  LDG.E.64 R2, desc[UR6][R2.64] ;  /* 0x0000000602027981 */ /* 0x002ea2000c1e1b00 */
[----:B------:R-:W2:Y:S03]  /*0180*/  LDC.64 R4, c[0x0][0x390] ;  /* 0x0000e400ff047b82 */ /* 0x000ea60000000a00 */
[----:B--2---:R-:W-:Y:S01]  /*0190*/  REDG.E.ADD.F64.RN.STRONG.GPU desc[UR6][R4.64], R2 ;  /* 0x00000002040079a6 */ /* 0x004fe2000c12ff06 */
[----:B------:R-:W-:Y:S05]  /*01a0*/  EXIT ;  /* 0x000000000000794d */ /* 0x000fea0003800000 */
.L_x_3:
        /* <DEDUP_REMOVED lines=13> */
.L_x_8:


//--------------------- .text._Z7varZeroPdm       --------------------------
	.section	.text._Z7varZeroPdm,"ax",@progbits
	.align	128
        .global         _Z7varZeroPdm
        .type           _Z7varZeroPdm,@function
        .size           _Z7varZeroPdm,(.L_x_9 - _Z7varZeroPdm)
        .other          _Z7varZeroPdm,@"STO_CUDA_ENTRY STV_DEFAULT"
_Z7varZeroPdm:
.text._Z7varZeroPdm:
[----:B------:R-:W-:Y:S01]  /*0000*/  LDC R1, c[0x0][0x37c] ;  /* 0x0000df00ff017b82 */ /* 0x000fe20000000800 */
[----:B------:R-:W0:Y:S07]  /*0010*/  S2R R3, SR_TID.X ;  /* 0x0000000000037919 */ /* 0x000e2e0000002100 */
[----:B------:R-:W0:Y:S01]  /*0020*/  S2UR UR4, SR_CTAID.X ;  /* 0x00000000000479c3 */ /* 0x000e220000002500 */
[----:B------:R-:W1:Y:S07]  /*0030*/  LDCU.64 UR6, c[0x0][0x388] ;  /* 0x00007100ff0677ac */ /* 0x000e6e0008000a00 */
[----:B------:R-:W0:Y:S02]  /*0040*/  LDC R0, c[0x0][0x360] ;  /* 0x0000d800ff007b82 */ /* 0x000e240000000800 */
[----:B0-----:R-:W-:-:S05]  /*0050*/  IMAD R0, R0, UR4, R3 ;  /* 0x0000000400007c24 */ /* 0x001fca000f8e0203 */
[----:B-1----:R-:W-:Y:S02]  /*0060*/  ISETP.GE.U32.AND P0, PT, R0, UR6, PT ;  /* 0x0000000600007c0c */ /* 0x002fe4000bf06070 */
[----:B------:R-:W-:-:S04]  /*0070*/  SHF.R.S32.HI R3, RZ, 0x1f, R0 ;  /* 0x0000001fff037819 */ /* 0x000fc80000011400 */
[----:B------:R-:W-:-:S13]  /*0080*/  ISETP.GE.U32.AND.EX P0, PT, R3, UR7, PT, P0 ;  /* 0x0000000703007c0c */ /* 0x000fda000bf06100 */
[----:B------:R-:W-:Y:S05]  /*0090*/  @P0 EXIT ;  /* 0x000000000000094d */ /* 0x000fea0003800000 */
[----:B------:R-:W0:Y:S01]  /*00a0*/  LDCU.64 UR6, c[0x0][0x380] ;  /* 0x00007000ff0677ac */ /* 0x000e220008000a00 */
[----:B------:R-:W1:Y:S01]  /*00b0*/  LDCU.64 UR4, c[0x0][0x358] ;  /* 0x00006b00ff0477ac */ /* 0x000e620008000a00 */
[----:B0-----:R-:W-:-:S04]  /*00c0*/  LEA R2, P0, R0, UR6, 0x3 ;  /* 0x0000000600027c11 */ /* 0x001fc8000f8018ff */
[----:B------:R-:W-:-:S05]  /*00d0*/  LEA.HI.X R3, R0, UR7, R3, 0x3, P0 ;  /* 0x0000000700037c11 */ /* 0x000fca00080f1c03 */
[----:B-1----:R-:W-:Y:S01]  /*00e0*/  STG.E.64 desc[UR4][R2.64], RZ ;  /* 0x000000ff02007986 */ /* 0x002fe2000c101b04 */
[----:B------:R-:W-:Y:S05]  /*00f0*/  EXIT ;  /* 0x000000000000794d */ /* 0x000fea0003800000 */
.L_x_4:
        /* <DEDUP_REMOVED lines=16> */
.L_x_9:


//--------------------- .nv.shared.reserved.0     --------------------------
	.section	.nv.shared.reserved.0,"aw",@nobits
	.weak		__nv_reservedSMEM_offset_0_alias
	.size		__nv_reservedSMEM_offset_0_alias, 0, 64
	.other		__nv_reservedSMEM_offset_0_alias,@"STO_CUDA_RESERVED_SHARED STV_DEFAULT"
__nv_reservedSMEM_offset_0_alias:
	.zero		0
	.zero		64


//--------------------- .nv.constant0._Z12naiveInOrOutiiidPd --------------------------
	.section	.nv.constant0._Z12naiveInOrOutiiidPd,"a",@progbits
	.sectionflags	@""
	.align	4
.nv.constant0._Z12naiveInOrOutiiidPd:
	.zero		928


//--------------------- .nv.constant0._Z9oneKerneliidPPd --------------------------
	.section	.nv.constant0._Z9oneKerneliidPPd,"a",@progbits
	.sectionflags	@""
	.align	4
.nv.constant0._Z9oneKerneliidPPd:
	.zero		920


//--------------------- .nv.constant0._Z16calculateInOrOutiiidPd --------------------------
	.section	.nv.constant0._Z16calculateInOrOutiiidPd,"a",@progbits
	.sectionflags	@""
	.align	4
.nv.constant0._Z16calculateInOrOutiiidPd:
	.zero		928


//--------------------- .nv.constant0._Z8blockSumiPdS_ --------------------------
	.section	.nv.constant0._Z8blockSumiPdS_,"a",@progbits
	.sectionflags	@""
	.align	4
.nv.constant0._Z8blockSumiPdS_:
	.zero		920


//--------------------- .nv.constant0._Z7varZeroPdm --------------------------
	.section	.nv.constant0._Z7varZeroPdm,"a",@progbits
	.sectionflags	@""
	.align	4
.nv.constant0._Z7varZeroPdm:
	.zero		912


//--------------------- SYMBOLS --------------------------

	.type		.nv.reservedSmem.offset0,@object
	.size		.nv.reservedSmem.offset0,0x4
